	.target	sm_90a

	.elftype	@"ET_EXEC"


//--------------------- .note.nv.tkinfo           --------------------------
	.section	.note.nv.tkinfo,"",@"SHT_NOTE"
	.sectionflags	@"SHF_NOTE_NV_TKINFO"
	.tkinfo
        /*0018*/ 	.word	0x00000002
        /*0030*/ 	.string	""
        /*0030*/ 	.string	"ptxas"
        /*0030*/ 	.string	"Cuda compilation tools, release 13.0, V13.0.88"
        /*0030*/ 	.string	"Build cuda_13.0.r13.0/compiler.36424714_0"
        /*0030*/ 	.string	"-arch sm_90a -m 64 "



//--------------------- .note.nv.cuinfo           --------------------------
	.section	.note.nv.cuinfo,"",@"SHT_NOTE"
	.sectionflags	@"SHF_NOTE_NV_CUINFO"
        /*0018*/ 	.short	0x0002
        /*001a*/ 	.short	0x005a
        /*001c*/ 	.short	0x0082
	.zero		2


//--------------------- .nv.info                  --------------------------
	.section	.nv.info,"",@"SHT_CUDA_INFO"
	.align	4


	//----- nvinfo : EIATTR_REGCOUNT
	.align		4
        /*0000*/ 	.byte	0x04, 0x2f
        /*0002*/ 	.short	(.L_12 - .L_11)
	.align		4
.L_11:
        /*0004*/ 	.word	index@(_ZN7cutlass13device_kernelINS_4gemm6kernel13GemmUniversalIN4cute5tupleIJiiiiEEENS1_10collective13CollectiveMmaINS1_37MainloopSm90TmaGmmaWarpSpecializedFP8ILi14ENS5_IJNS4_1CILi2EEENSA_ILi1EEESC_EEENS1_32KernelTmaWarpSpecializedPingpongEEENS5_IJNSA_ILi64EEESG_NSA_ILi128EEEEEENS_12float_e5m2_tENS5_IJlSC_lEEESJ_SK_NS4_8TiledMMAINS4_8MMA_AtomIJNS4_4SM904GMMA30MMA_64x64x32_F32E5M2E5M2_SS_TNILNSO_7ScaleInE1ELSQ_1EEEEEENS4_6LayoutINS5_IJSC_SC_SC_EEENS5_IJNSA_ILi0EEESV_SV_EEEEENS5_IJNS4_10UnderscoreESY_SY_EEEEENS4_13SM90_TMA_LOADENS4_14ComposedLayoutINS4_7SwizzleILi3ELi4ELi3EEENS4_18smem_ptr_flag_bitsILi8EEENST_INS5_IJNSA_ILi8EEESH_EEENS5_IJSH_SC_EEEEEEEvNS4_8identityENS4_23SM90_TMA_LOAD_MULTICASTES1B_vS1C_EENS_8epilogue10collective6detail29Sm90TmaWarpSpecializedAdapterINS1G_15DefaultEpilogueISJ_SK_SK_NS1F_6thread17LinearCombinationISJ_Li1EffLNS1K_9ScaleType4KindE0ELNS_15FloatRoundStyleE2ESJ_EENS1_15EpilogueDefaultEEEEEvvEEEEvNT_6ParamsE)
        /*0008*/ 	.word	0x000000a8


	//----- nvinfo : EIATTR_FRAME_SIZE
	.align		4
.L_12:
        /*000c*/ 	.byte	0x04, 0x11
        /*000e*/ 	.short	(.L_14 - .L_13)
	.align		4
.L_13:
        /*0010*/ 	.word	index@(_ZN7cutlass13device_kernelINS_4gemm6kernel13GemmUniversalIN4cute5tupleIJiiiiEEENS1_10collective13CollectiveMmaINS1_37MainloopSm90TmaGmmaWarpSpecializedFP8ILi14ENS5_IJNS4_1CILi2EEENSA_ILi1EEESC_EEENS1_32KernelTmaWarpSpecializedPingpongEEENS5_IJNSA_ILi64EEESG_NSA_ILi128EEEEEENS_12float_e5m2_tENS5_IJlSC_lEEESJ_SK_NS4_8TiledMMAINS4_8MMA_AtomIJNS4_4SM904GMMA30MMA_64x64x32_F32E5M2E5M2_SS_TNILNSO_7ScaleInE1ELSQ_1EEEEEENS4_6LayoutINS5_IJSC_SC_SC_EEENS5_IJNSA_ILi0EEESV_SV_EEEEENS5_IJNS4_10UnderscoreESY_SY_EEEEENS4_13SM90_TMA_LOADENS4_14ComposedLayoutINS4_7SwizzleILi3ELi4ELi3EEENS4_18smem_ptr_flag_bitsILi8EEENST_INS5_IJNSA_ILi8EEESH_EEENS5_IJSH_SC_EEEEEEEvNS4_8identityENS4_23SM90_TMA_LOAD_MULTICASTES1B_vS1C_EENS_8epilogue10collective6detail29Sm90TmaWarpSpecializedAdapterINS1G_15DefaultEpilogueISJ_SK_SK_NS1F_6thread17LinearCombinationISJ_Li1EffLNS1K_9ScaleType4KindE0ELNS_15FloatRoundStyleE2ESJ_EENS1_15EpilogueDefaultEEEEEvvEEEEvNT_6ParamsE)
        /*0014*/ 	.word	0x00000000


	//----- nvinfo : EIATTR_MIN_STACK_SIZE
	.align		4
.L_14:
        /*0018*/ 	.byte	0x04, 0x12
        /*001a*/ 	.short	(.L_16 - .L_15)
	.align		4
.L_15:
        /*001c*/ 	.word	index@(_ZN7cutlass13device_kernelINS_4gemm6kernel13GemmUniversalIN4cute5tupleIJiiiiEEENS1_10collective13CollectiveMmaINS1_37MainloopSm90TmaGmmaWarpSpecializedFP8ILi14ENS5_IJNS4_1CILi2EEENSA_ILi1EEESC_EEENS1_32KernelTmaWarpSpecializedPingpongEEENS5_IJNSA_ILi64EEESG_NSA_ILi128EEEEEENS_12float_e5m2_tENS5_IJlSC_lEEESJ_SK_NS4_8TiledMMAINS4_8MMA_AtomIJNS4_4SM904GMMA30MMA_64x64x32_F32E5M2E5M2_SS_TNILNSO_7ScaleInE1ELSQ_1EEEEEENS4_6LayoutINS5_IJSC_SC_SC_EEENS5_IJNSA_ILi0EEESV_SV_EEEEENS5_IJNS4_10UnderscoreESY_SY_EEEEENS4_13SM90_TMA_LOADENS4_14ComposedLayoutINS4_7SwizzleILi3ELi4ELi3EEENS4_18smem_ptr_flag_bitsILi8EEENST_INS5_IJNSA_ILi8EEESH_EEENS5_IJSH_SC_EEEEEEEvNS4_8identityENS4_23SM90_TMA_LOAD_MULTICASTES1B_vS1C_EENS_8epilogue10collective6detail29Sm90TmaWarpSpecializedAdapterINS1G_15DefaultEpilogueISJ_SK_SK_NS1F_6thread17LinearCombinationISJ_Li1EffLNS1K_9ScaleType4KindE0ELNS_15FloatRoundStyleE2ESJ_EENS1_15EpilogueDefaultEEEEEvvEEEEvNT_6ParamsE)
        /*0020*/ 	.word	0x00000000
.L_16:


//--------------------- .nv.compat                --------------------------
	.section	.nv.compat,"",@"SHT_CUDA_COMPAT_INFO"
	.align	4
        /*0000*/ 	.byte	0x02, 0x09, 0x01, 0x00, 0x02, 0x02, 0x04, 0x00, 0x02, 0x05, 0x05, 0x00, 0x03, 0x07, 0x01, 0x01
        /*0010*/ 	.byte	0x02, 0x03, 0x01, 0x00, 0x02, 0x06, 0x01, 0x00, 0x04, 0x0b, 0x08, 0x00, 0x00, 0x00, 0x00, 0x00
        /*0020*/ 	.byte	0x00, 0x00, 0x00, 0x00


//--------------------- .nv.info._ZN7cutlass13device_kernelINS_4gemm6kernel13GemmUniversalIN4cute5tupleIJiiiiEEENS1_10collective13CollectiveMmaINS1_37MainloopSm90TmaGmmaWarpSpecializedFP8ILi14ENS5_IJNS4_1CILi2EEENSA_ILi1EEESC_EEENS1_32KernelTmaWarpSpecializedPingpongEEENS5_IJNSA_ILi64EEESG_NSA_ILi128EEEEEENS_12float_e5m2_tENS5_IJlSC_lEEESJ_SK_NS4_8TiledMMAINS4_8MMA_AtomIJNS4_4SM904GMMA30MMA_64x64x32_F32E5M2E5M2_SS_TNILNSO_7ScaleInE1ELSQ_1EEEEEENS4_6LayoutINS5_IJSC_SC_SC_EEENS5_IJNSA_ILi0EEESV_SV_EEEEENS5_IJNS4_10UnderscoreESY_SY_EEEEENS4_13SM90_TMA_LOADENS4_14ComposedLayoutINS4_7SwizzleILi3ELi4ELi3EEENS4_18smem_ptr_flag_bitsILi8EEENST_INS5_IJNSA_ILi8EEESH_EEENS5_IJSH_SC_EEEEEEEvNS4_8identityENS4_23SM90_TMA_LOAD_MULTICASTES1B_vS1C_EENS_8epilogue10collective6detail29Sm90TmaWarpSpecializedAdapterINS1G_15DefaultEpilogueISJ_SK_SK_NS1F_6thread17LinearCombinationISJ_Li1EffLNS1K_9ScaleType4KindE0ELNS_15FloatRoundStyleE2ESJ_EENS1_15EpilogueDefaultEEEEEvvEEEEvNT_6ParamsE --------------------------
	.section	.nv.info._ZN7cutlass13device_kernelINS_4gemm6kernel13GemmUniversalIN4cute5tupleIJiiiiEEENS1_10collective13CollectiveMmaINS1_37MainloopSm90TmaGmmaWarpSpecializedFP8ILi14ENS5_IJNS4_1CILi2EEENSA_ILi1EEESC_EEENS1_32KernelTmaWarpSpecializedPingpongEEENS5_IJNSA_ILi64EEESG_NSA_ILi128EEEEEENS_12float_e5m2_tENS5_IJlSC_lEEESJ_SK_NS4_8TiledMMAINS4_8MMA_AtomIJNS4_4SM904GMMA30MMA_64x64x32_F32E5M2E5M2_SS_TNILNSO_7ScaleInE1ELSQ_1EEEEEENS4_6LayoutINS5_IJSC_SC_SC_EEENS5_IJNSA_ILi0EEESV_SV_EEEEENS5_IJNS4_10UnderscoreESY_SY_EEEEENS4_13SM90_TMA_LOADENS4_14ComposedLayoutINS4_7SwizzleILi3ELi4ELi3EEENS4_18smem_ptr_flag_bitsILi8EEENST_INS5_IJNSA_ILi8EEESH_EEENS5_IJSH_SC_EEEEEEEvNS4_8identityENS4_23SM90_TMA_LOAD_MULTICASTES1B_vS1C_EENS_8epilogue10collective6detail29Sm90TmaWarpSpecializedAdapterINS1G_15DefaultEpilogueISJ_SK_SK_NS1F_6thread17LinearCombinationISJ_Li1EffLNS1K_9ScaleType4KindE0ELNS_15FloatRoundStyleE2ESJ_EENS1_15EpilogueDefaultEEEEEvvEEEEvNT_6ParamsE,"",@"SHT_CUDA_INFO"
	.sectionflags	@""
	.align	4


	//----- nvinfo : EIATTR_CUDA_API_VERSION
	.align		4
        /*0000*/ 	.byte	0x04, 0x37
        /*0002*/ 	.short	(.L_18 - .L_17)
.L_17:
        /*0004*/ 	.word	0x00000082


	//----- nvinfo : EIATTR_KPARAM_INFO
	.align		4
.L_18:
        /*0008*/ 	.byte	0x04, 0x17
        /*000a*/ 	.short	(.L_20 - .L_19)
.L_19:
        /*000c*/ 	.word	0x00000000
        /*0010*/ 	.short	0x0000
        /*0012*/ 	.short	0x0070
        /*0014*/ 	.byte	0x00, 0xf0, 0x01, 0x10


	//----- nvinfo : EIATTR_SPARSE_MMA_MASK
	.align		4
.L_20:
        /*0018*/ 	.byte	0x03, 0x50
        /*001a*/ 	.short	0x0000


	//----- nvinfo : EIATTR_MAXREG_COUNT
	.align		4
        /*001c*/ 	.byte	0x03, 0x1b
        /*001e*/ 	.short	0x00a8


	//----- nvinfo : EIATTR_NUM_BARRIERS
	.align		4
        /*0020*/ 	.byte	0x02, 0x4c
        /*0022*/ 	.byte	0x01
	.zero		1


	//----- nvinfo : EIATTR_MERCURY_ISA_VERSION
	.align		4
        /*0024*/ 	.byte	0x03, 0x5f
        /*0026*/ 	.short	0x0101


	//----- nvinfo : EIATTR_INT_WARP_WIDE_INSTR_OFFSETS
	.align		4
        /*0028*/ 	.byte	0x04, 0x31
        /*002a*/ 	.short	(.L_22 - .L_21)


	//   ....[0]....
.L_21:
        /*002c*/ 	.word	0x00000620


	//   ....[1]....
        /*0030*/ 	.word	0x00000660


	//   ....[2]....
        /*0034*/ 	.word	0x000006a0


	//   ....[3]....
        /*0038*/ 	.word	0x00000740


	//   ....[4]....
        /*003c*/ 	.word	0x00000760


	//   ....[5]....
        /*0040*/ 	.word	0x000007c0


	//   ....[6]....
        /*0044*/ 	.word	0x000008b0


	//   ....[7]....
        /*0048*/ 	.word	0x00000900


	//----- nvinfo : EIATTR_COOP_GROUP_MASK_REGIDS
	.align		4
.L_22:
        /*004c*/ 	.byte	0x04, 0x29
        /*004e*/ 	.short	(.L_24 - .L_23)


	//   ....[0]....
.L_23:
        /*0050*/ 	.word	0xffffffff


	//   ....[1]....
        /*0054*/ 	.word	0xffffffff


	//   ....[2]....
        /*0058*/ 	.word	0xffffffff


	//   ....[3]....
        /*005c*/ 	.word	0xffffffff


	//   ....[4]....
        /*0060*/ 	.word	0xffffffff


	//   ....[5]....
        /*0064*/ 	.word	0xffffffff


	//   ....[6]....
        /*0068*/ 	.word	0xffffffff


	//----- nvinfo : EIATTR_COOP_GROUP_INSTR_OFFSETS
	.align		4
.L_24:
        /*006c*/ 	.byte	0x04, 0x28
        /*006e*/ 	.short	(.L_26 - .L_25)


	//   ....[0]....
.L_25:
        /*0070*/ 	.word	0x00000060


	//   ....[1]....
        /*0074*/ 	.word	0x00000070


	//   ....[2]....
        /*0078*/ 	.word	0x00000130


	//   ....[3]....
        /*007c*/ 	.word	0x00000430


	//   ....[4]....
        /*0080*/ 	.word	0x00000470


	//   ....[5]....
        /*0084*/ 	.word	0x000004f0


	//   ....[6]....
        /*0088*/ 	.word	0x00000ac0


	//----- nvinfo : EIATTR_REG_RECONFIG
	.align		4
.L_26:
        /*008c*/ 	.byte	0x01, 0x54
	.zero		2


	//----- nvinfo : EIATTR_MBARRIER_INSTR_OFFSETS
	.align		4
        /*0090*/ 	.byte	0x04, 0x39
        /*0092*/ 	.short	(.L_28 - .L_27)


	//   ....[0]....
.L_27:
        /*0094*/ 	.word	0x00000250
        /*0098*/ 	.word	0x000000ff
        /*009c*/ 	.word	0x00000000
        /*00a0*/ 	.short	0x0100
        /*00a2*/ 	.byte	0x08
	.zero		1


	//   ....[1]....
        /*00a4*/ 	.word	0x00000260
        /*00a8*/ 	.word	0x000000ff
        /*00ac*/ 	.word	0x00000070
        /*00b0*/ 	.short	0x0100
        /*00b2*/ 	.byte	0x08
	.zero		1


	//   ....[2]....
        /*00b4*/ 	.word	0x00000270
        /*00b8*/ 	.word	0x000000ff
        /*00bc*/ 	.word	0x00000008
        /*00c0*/ 	.short	0x0100
        /*00c2*/ 	.byte	0x08
	.zero		1


	//   ....[3]....
        /*00c4*/ 	.word	0x00000280
        /*00c8*/ 	.word	0x000000ff
        /*00cc*/ 	.word	0x00000078
        /*00d0*/ 	.short	0x0100
        /*00d2*/ 	.byte	0x08
	.zero		1


	//   ....[4]....
        /*00d4*/ 	.word	0x00000290
        /*00d8*/ 	.word	0x000000ff
        /*00dc*/ 	.word	0x00000010
        /*00e0*/ 	.short	0x0100
        /*00e2*/ 	.byte	0x08
	.zero		1


	//   ....[5]....
        /*00e4*/ 	.word	0x000002a0
        /*00e8*/ 	.word	0x000000ff
        /*00ec*/ 	.word	0x00000080
        /*00f0*/ 	.short	0x0100
        /*00f2*/ 	.byte	0x08
	.zero		1


	//   ....[6]....
        /*00f4*/ 	.word	0x000002b0
        /*00f8*/ 	.word	0x000000ff
        /*00fc*/ 	.word	0x00000018
        /*0100*/ 	.short	0x0100
        /*0102*/ 	.byte	0x08
	.zero		1


	//   ....[7]....
        /*0104*/ 	.word	0x000002c0
        /*0108*/ 	.word	0x000000ff
        /*010c*/ 	.word	0x00000088
        /*0110*/ 	.short	0x0100
        /*0112*/ 	.byte	0x08
	.zero		1


	//   ....[8]....
        /*0114*/ 	.word	0x000002d0
        /*0118*/ 	.word	0x000000ff
        /*011c*/ 	.word	0x00000020
        /*0120*/ 	.short	0x0100
        /*0122*/ 	.byte	0x08
	.zero		1


	//   ....[9]....
        /*0124*/ 	.word	0x000002e0
        /*0128*/ 	.word	0x000000ff
        /*012c*/ 	.word	0x00000090
        /*0130*/ 	.short	0x0100
        /*0132*/ 	.byte	0x08
	.zero		1


	//   ....[10]....
        /*0134*/ 	.word	0x000002f0
        /*0138*/ 	.word	0x000000ff
        /*013c*/ 	.word	0x00000028
        /*0140*/ 	.short	0x0100
        /*0142*/ 	.byte	0x08
	.zero		1


	//   ....[11]....
        /*0144*/ 	.word	0x00000300
        /*0148*/ 	.word	0x000000ff
        /*014c*/ 	.word	0x00000098
        /*0150*/ 	.short	0x0100
        /*0152*/ 	.byte	0x08
	.zero		1


	//   ....[12]....
        /*0154*/ 	.word	0x00000310
        /*0158*/ 	.word	0x000000ff
        /*015c*/ 	.word	0x00000030
        /*0160*/ 	.short	0x0100
        /*0162*/ 	.byte	0x08
	.zero		1


	//   ....[13]....
        /*0164*/ 	.word	0x00000320
        /*0168*/ 	.word	0x000000ff
        /*016c*/ 	.word	0x000000a0
        /*0170*/ 	.short	0x0100
        /*0172*/ 	.byte	0x08
	.zero		1


	//   ....[14]....
        /*0174*/ 	.word	0x00000330
        /*0178*/ 	.word	0x000000ff
        /*017c*/ 	.word	0x00000038
        /*0180*/ 	.short	0x0100
        /*0182*/ 	.byte	0x08
	.zero		1


	//   ....[15]....
        /*0184*/ 	.word	0x00000340
        /*0188*/ 	.word	0x000000ff
        /*018c*/ 	.word	0x000000a8
        /*0190*/ 	.short	0x0100
        /*0192*/ 	.byte	0x08
	.zero		1


	//   ....[16]....
        /*0194*/ 	.word	0x00000350
        /*0198*/ 	.word	0x000000ff
        /*019c*/ 	.word	0x00000040
        /*01a0*/ 	.short	0x0100
        /*01a2*/ 	.byte	0x08
	.zero		1


	//   ....[17]....
        /*01a4*/ 	.word	0x00000360
        /*01a8*/ 	.word	0x000000ff
        /*01ac*/ 	.word	0x000000b0
        /*01b0*/ 	.short	0x0100
        /*01b2*/ 	.byte	0x08
	.zero		1


	//   ....[18]....
        /*01b4*/ 	.word	0x00000370
        /*01b8*/ 	.word	0x000000ff
        /*01bc*/ 	.word	0x00000048
        /*01c0*/ 	.short	0x0100
        /*01c2*/ 	.byte	0x08
	.zero		1


	//   ....[19]....
        /*01c4*/ 	.word	0x00000380
        /*01c8*/ 	.word	0x000000ff
        /*01cc*/ 	.word	0x000000b8
        /*01d0*/ 	.short	0x0100
        /*01d2*/ 	.byte	0x08
	.zero		1


	//   ....[20]....
        /*01d4*/ 	.word	0x00000390
        /*01d8*/ 	.word	0x000000ff
        /*01dc*/ 	.word	0x00000050
        /*01e0*/ 	.short	0x0100
        /*01e2*/ 	.byte	0x08
	.zero		1


	//   ....[21]....
        /*01e4*/ 	.word	0x000003a0
        /*01e8*/ 	.word	0x000000ff
        /*01ec*/ 	.word	0x000000c0
        /*01f0*/ 	.short	0x0100
        /*01f2*/ 	.byte	0x08
	.zero		1


	//   ....[22]....
        /*01f4*/ 	.word	0x000003b0
        /*01f8*/ 	.word	0x000000ff
        /*01fc*/ 	.word	0x00000058
        /*0200*/ 	.short	0x0100
        /*0202*/ 	.byte	0x08
	.zero		1


	//   ....[23]....
        /*0204*/ 	.word	0x000003c0
        /*0208*/ 	.word	0x000000ff
        /*020c*/ 	.word	0x000000c8
        /*0210*/ 	.short	0x0100
        /*0212*/ 	.byte	0x08
	.zero		1


	//   ....[24]....
        /*0214*/ 	.word	0x000003d0
        /*0218*/ 	.word	0x000000ff
        /*021c*/ 	.word	0x00000060
        /*0220*/ 	.short	0x0100
        /*0222*/ 	.byte	0x08
	.zero		1


	//   ....[25]....
        /*0224*/ 	.word	0x000003e0
        /*0228*/ 	.word	0x000000ff
        /*022c*/ 	.word	0x000000d0
        /*0230*/ 	.short	0x0100
        /*0232*/ 	.byte	0x08
	.zero		1


	//   ....[26]....
        /*0234*/ 	.word	0x000003f0
        /*0238*/ 	.word	0x000000ff
        /*023c*/ 	.word	0x00000068
        /*0240*/ 	.short	0x0100
        /*0242*/ 	.byte	0x08
	.zero		1


	//   ....[27]....
        /*0244*/ 	.word	0x00000400
        /*0248*/ 	.word	0x000000ff
        /*024c*/ 	.word	0x000000d8
        /*0250*/ 	.short	0x0100
        /*0252*/ 	.byte	0x08
	.zero		1


	//   ....[28]....
        /*0254*/ 	.word	0x00000930
        /*0258*/ 	.word	0x000000ff
        /*025c*/ 	.word	0x00000110
        /*0260*/ 	.short	0x0100
        /*0262*/ 	.byte	0x08
	.zero		1


	//   ....[29]....
        /*0264*/ 	.word	0x000009d0
        /*0268*/ 	.word	0x000000ff
        /*026c*/ 	.word	0x00000118
        /*0270*/ 	.short	0x0100
        /*0272*/ 	.byte	0x08
	.zero		1


	//   ....[30]....
        /*0274*/ 	.word	0x00000a40
        /*0278*/ 	.word	0x000000ff
        /*027c*/ 	.word	0x000000f0
        /*0280*/ 	.short	0x0100
        /*0282*/ 	.byte	0x09
	.zero		1


	//   ....[31]....
        /*0284*/ 	.word	0x00000a50
        /*0288*/ 	.word	0x000000ff
        /*028c*/ 	.word	0x000000f8
        /*0290*/ 	.short	0x0100
        /*0292*/ 	.byte	0x09
	.zero		1


	//   ....[32]....
        /*0294*/ 	.word	0x00000a60
        /*0298*/ 	.word	0x000000ff
        /*029c*/ 	.word	0x00000100
        /*02a0*/ 	.short	0x0100
        /*02a2*/ 	.byte	0x09
	.zero		1


	//   ....[33]....
        /*02a4*/ 	.word	0x00000a70
        /*02a8*/ 	.word	0x000000ff
        /*02ac*/ 	.word	0x00000108
        /*02b0*/ 	.short	0x0100
        /*02b2*/ 	.byte	0x09
	.zero		1


	//   ....[34]....
        /*02b4*/ 	.word	0x00001860
        /*02b8*/ 	.word	0x000000ff
        /*02bc*/ 	.word	0xfffffff8
        /*02c0*/ 	.short	0x010a
        /*02c2*/ 	.byte	0x0b
	.zero		1


	//   ....[35]....
        /*02c4*/ 	.word	0x00001b30
        /*02c8*/ 	.word	0x000000ff
        /*02cc*/ 	.word	0x00000000
        /*02d0*/ 	.short	0x010a
        /*02d2*/ 	.byte	0x06
	.zero		1


	//   ....[36]....
        /*02d4*/ 	.word	0x00001b70
        /*02d8*/ 	.word	0x000000ff
        /*02dc*/ 	.word	0x00000000
        /*02e0*/ 	.short	0x010a
        /*02e2*/ 	.byte	0x06
	.zero		1


	//   ....[37]....
        /*02e4*/ 	.word	0x000021a0
        /*02e8*/ 	.word	0x000000ff
        /*02ec*/ 	.word	0x00000000
        /*02f0*/ 	.short	0x010a
        /*02f2*/ 	.byte	0x10
	.zero		1


	//   ....[38]....
        /*02f4*/ 	.word	0x000021e0
        /*02f8*/ 	.word	0x000000ff
        /*02fc*/ 	.word	0x00000000
        /*0300*/ 	.short	0x010a
        /*0302*/ 	.byte	0x10
	.zero		1


	//   ....[39]....
        /*0304*/ 	.word	0x00002680
        /*0308*/ 	.word	0x00000013
        /*030c*/ 	.word	0x00000000
        /*0310*/ 	.short	0x0101
        /*0312*/ 	.byte	0x3f
	.zero		1


	//   ....[40]....
        /*0314*/ 	.word	0x00002a00
        /*0318*/ 	.word	0x00000011
        /*031c*/ 	.word	0x00000000
        /*0320*/ 	.short	0x0101
        /*0322*/ 	.byte	0x17
	.zero		1


	//   ....[41]....
        /*0324*/ 	.word	0x00002b30
        /*0328*/ 	.word	0x00000010
        /*032c*/ 	.word	0x00000000
        /*0330*/ 	.short	0x0101
        /*0332*/ 	.byte	0x3f
	.zero		1


	//   ....[42]....
        /*0334*/ 	.word	0x00002bf0
        /*0338*/ 	.word	0x000000ff
        /*033c*/ 	.word	0x00000008
        /*0340*/ 	.short	0x010a
        /*0342*/ 	.byte	0x0b
	.zero		1


	//   ....[43]....
        /*0344*/ 	.word	0x00005460
        /*0348*/ 	.word	0x00000004
        /*034c*/ 	.word	0x00000000
        /*0350*/ 	.short	0x0101
        /*0352*/ 	.byte	0x17
	.zero		1


	//   ....[44]....
        /*0354*/ 	.word	0x00005d80
        /*0358*/ 	.word	0x00000013
        /*035c*/ 	.word	0x00000070
        /*0360*/ 	.short	0x010a
        /*0362*/ 	.byte	0x3f
	.zero		1


	//   ....[45]....
        /*0364*/ 	.word	0x00006110
        /*0368*/ 	.word	0x0000000a
        /*036c*/ 	.word	0x00000118
        /*0370*/ 	.short	0x0101
        /*0372*/ 	.byte	0x3f
	.zero		1


	//   ....[46]....
        /*0374*/ 	.word	0x00006870
        /*0378*/ 	.word	0x00000005
        /*037c*/ 	.word	0x00000000
        /*0380*/ 	.short	0x010a
        /*0382*/ 	.byte	0x3f
	.zero		1


	//   ....[47]....
        /*0384*/ 	.word	0x000068f0
        /*0388*/ 	.word	0x00000007
        /*038c*/ 	.word	0x00000000
        /*0390*/ 	.short	0x010a
        /*0392*/ 	.byte	0x3f
	.zero		1


	//   ....[48]....
        /*0394*/ 	.word	0x00006980
        /*0398*/ 	.word	0x00000006
        /*039c*/ 	.word	0x00000000
        /*03a0*/ 	.short	0x010a
        /*03a2*/ 	.byte	0x3f
	.zero		1


	//   ....[49]....
        /*03a4*/ 	.word	0x00006a10
        /*03a8*/ 	.word	0x00000009
        /*03ac*/ 	.word	0x00000000
        /*03b0*/ 	.short	0x010a
        /*03b2*/ 	.byte	0x3f
	.zero		1


	//   ....[50]....
        /*03b4*/ 	.word	0x00006aa0
        /*03b8*/ 	.word	0x00000006
        /*03bc*/ 	.word	0x00000000
        /*03c0*/ 	.short	0x010a
        /*03c2*/ 	.byte	0x3f
	.zero		1


	//   ....[51]....
        /*03c4*/ 	.word	0x00006b30
        /*03c8*/ 	.word	0x00000009
        /*03cc*/ 	.word	0x00000000
        /*03d0*/ 	.short	0x010a
        /*03d2*/ 	.byte	0x3f
	.zero		1


	//   ....[52]....
        /*03d4*/ 	.word	0x00006bc0
        /*03d8*/ 	.word	0x00000006
        /*03dc*/ 	.word	0x00000000
        /*03e0*/ 	.short	0x010a
        /*03e2*/ 	.byte	0x3f
	.zero		1


	//   ....[53]....
        /*03e4*/ 	.word	0x00006c50
        /*03e8*/ 	.word	0x00000009
        /*03ec*/ 	.word	0x00000000
        /*03f0*/ 	.short	0x010a
        /*03f2*/ 	.byte	0x3f
	.zero		1


	//   ....[54]....
        /*03f4*/ 	.word	0x00006ce0
        /*03f8*/ 	.word	0x00000006
        /*03fc*/ 	.word	0x00000000
        /*0400*/ 	.short	0x010a
        /*0402*/ 	.byte	0x3f
	.zero		1


	//   ....[55]....
        /*0404*/ 	.word	0x00006d70
        /*0408*/ 	.word	0x00000009
        /*040c*/ 	.word	0x00000000
        /*0410*/ 	.short	0x010a
        /*0412*/ 	.byte	0x3f
	.zero		1


	//   ....[56]....
        /*0414*/ 	.word	0x00006e00
        /*0418*/ 	.word	0x00000006
        /*041c*/ 	.word	0x00000000
        /*0420*/ 	.short	0x010a
        /*0422*/ 	.byte	0x3f
	.zero		1


	//   ....[57]....
        /*0424*/ 	.word	0x00006e90
        /*0428*/ 	.word	0x00000009
        /*042c*/ 	.word	0x00000000
        /*0430*/ 	.short	0x010a
        /*0432*/ 	.byte	0x3f
	.zero		1


	//   ....[58]....
        /*0434*/ 	.word	0x00006f20
        /*0438*/ 	.word	0x00000006
        /*043c*/ 	.word	0x00000000
        /*0440*/ 	.short	0x010a
        /*0442*/ 	.byte	0x3f
	.zero		1


	//   ....[59]....
        /*0444*/ 	.word	0x00006fb0
        /*0448*/ 	.word	0x00000003
        /*044c*/ 	.word	0x00000000
        /*0450*/ 	.short	0x010a
        /*0452*/ 	.byte	0x3f
	.zero		1


	//   ....[60]....
        /*0454*/ 	.word	0x00007020
        /*0458*/ 	.word	0x00000011
        /*045c*/ 	.word	0xfffffff8
        /*0460*/ 	.short	0x010a
        /*0462*/ 	.byte	0x3f
	.zero		1


	//   ....[61]....
        /*0464*/ 	.word	0x00007080
        /*0468*/ 	.word	0x00000011
        /*046c*/ 	.word	0x00000000
        /*0470*/ 	.short	0x010a
        /*0472*/ 	.byte	0x3f
	.zero		1


	//   ....[62]....
        /*0474*/ 	.word	0x000070e0
        /*0478*/ 	.word	0x00000013
        /*047c*/ 	.word	0x00000000
        /*0480*/ 	.short	0x010a
        /*0482*/ 	.byte	0x3f
	.zero		1


	//   ....[63]....
        /*0484*/ 	.word	0x00007140
        /*0488*/ 	.word	0x00000011
        /*048c*/ 	.word	0x00000008
        /*0490*/ 	.short	0x010a
        /*0492*/ 	.byte	0x3f
	.zero		1


	//   ....[64]....
        /*0494*/ 	.word	0x00007210
        /*0498*/ 	.word	0x00000013
        /*049c*/ 	.word	0x00000070
        /*04a0*/ 	.short	0x010a
        /*04a2*/ 	.byte	0x3f
	.zero		1


	//   ....[65]....
        /*04a4*/ 	.word	0x000072f0
        /*04a8*/ 	.word	0x00000005
        /*04ac*/ 	.word	0x00000000
        /*04b0*/ 	.short	0x010a
        /*04b2*/ 	.byte	0x3f
	.zero		1


	//   ....[66]....
        /*04b4*/ 	.word	0x00007340
        /*04b8*/ 	.word	0x00000007
        /*04bc*/ 	.word	0x00000000
        /*04c0*/ 	.short	0x010a
        /*04c2*/ 	.byte	0x3f
	.zero		1


	//   ....[67]....
        /*04c4*/ 	.word	0x00007390
        /*04c8*/ 	.word	0x00000006
        /*04cc*/ 	.word	0x00000000
        /*04d0*/ 	.short	0x010a
        /*04d2*/ 	.byte	0x3f
	.zero		1


	//   ....[68]....
        /*04d4*/ 	.word	0x000073e0
        /*04d8*/ 	.word	0x00000009
        /*04dc*/ 	.word	0x00000000
        /*04e0*/ 	.short	0x010a
        /*04e2*/ 	.byte	0x3f
	.zero		1


	//   ....[69]....
        /*04e4*/ 	.word	0x00007430
        /*04e8*/ 	.word	0x00000006
        /*04ec*/ 	.word	0x00000000
        /*04f0*/ 	.short	0x010a
        /*04f2*/ 	.byte	0x3f
	.zero		1


	//   ....[70]....
        /*04f4*/ 	.word	0x00007480
        /*04f8*/ 	.word	0x00000009
        /*04fc*/ 	.word	0x00000000
        /*0500*/ 	.short	0x010a
        /*0502*/ 	.byte	0x3f
	.zero		1


	//   ....[71]....
        /*0504*/ 	.word	0x000074d0
        /*0508*/ 	.word	0x00000006
        /*050c*/ 	.word	0x00000000
        /*0510*/ 	.short	0x010a
        /*0512*/ 	.byte	0x3f
	.zero		1


	//   ....[72]....
        /*0514*/ 	.word	0x00007520
        /*0518*/ 	.word	0x00000009
        /*051c*/ 	.word	0x00000000
        /*0520*/ 	.short	0x010a
        /*0522*/ 	.byte	0x3f
	.zero		1


	//   ....[73]....
        /*0524*/ 	.word	0x00007570
        /*0528*/ 	.word	0x00000006
        /*052c*/ 	.word	0x00000000
        /*0530*/ 	.short	0x010a
        /*0532*/ 	.byte	0x3f
	.zero		1


	//   ....[74]....
        /*0534*/ 	.word	0x000075c0
        /*0538*/ 	.word	0x00000009
        /*053c*/ 	.word	0x00000000
        /*0540*/ 	.short	0x010a
        /*0542*/ 	.byte	0x3f
	.zero		1


	//   ....[75]....
        /*0544*/ 	.word	0x00007610
        /*0548*/ 	.word	0x00000006
        /*054c*/ 	.word	0x00000000
        /*0550*/ 	.short	0x010a
        /*0552*/ 	.byte	0x3f
	.zero		1


	//   ....[76]....
        /*0554*/ 	.word	0x00007660
        /*0558*/ 	.word	0x00000009
        /*055c*/ 	.word	0x00000000
        /*0560*/ 	.short	0x010a
        /*0562*/ 	.byte	0x3f
	.zero		1


	//   ....[77]....
        /*0564*/ 	.word	0x000076b0
        /*0568*/ 	.word	0x00000006
        /*056c*/ 	.word	0x00000000
        /*0570*/ 	.short	0x010a
        /*0572*/ 	.byte	0x3f
	.zero		1


	//----- nvinfo : EIATTR_NUM_MBARRIERS
	.align		4
.L_28:
        /*0574*/ 	.byte	0x03, 0x38
        /*0576*/ 	.short	0x0022


	//----- nvinfo : EIATTR_EXIT_INSTR_OFFSETS
	.align		4
        /*0578*/ 	.byte	0x04, 0x1c
        /*057a*/ 	.short	(.L_30 - .L_29)


	//   ....[0]....
.L_29:
        /*057c*/ 	.word	0x00001520


	//   ....[1]....
        /*0580*/ 	.word	0x00001580


	//   ....[2]....
        /*0584*/ 	.word	0x00005a70


	//   ....[3]....
        /*0588*/ 	.word	0x00005aa0


	//   ....[4]....
        /*058c*/ 	.word	0x00007000


	//----- nvinfo : EIATTR_MAX_THREADS
	.align		4
.L_30:
        /*0590*/ 	.byte	0x04, 0x05
        /*0592*/ 	.short	(.L_32 - .L_31)
.L_31:
        /*0594*/ 	.word	0x00000180
        /*0598*/ 	.word	0x00000001
        /*059c*/ 	.word	0x00000001


	//----- nvinfo : EIATTR_CRS_STACK_SIZE
	.align		4
.L_32:
        /*05a0*/ 	.byte	0x04, 0x1e
        /*05a2*/ 	.short	(.L_34 - .L_33)
.L_33:
        /*05a4*/ 	.word	0x00000000


	//----- nvinfo : EIATTR_CBANK_PARAM_SIZE
	.align		4
.L_34:
        /*05a8*/ 	.byte	0x03, 0x19
        /*05aa*/ 	.short	0x0470


	//----- nvinfo : EIATTR_PARAM_CBANK
	.align		4
        /*05ac*/ 	.byte	0x04, 0x0a
        /*05ae*/ 	.short	(.L_36 - .L_35)
	.align		4
.L_35:
        /*05b0*/ 	.word	index@(.nv.constant0._ZN7cutlass13device_kernelINS_4gemm6kernel13GemmUniversalIN4cute5tupleIJiiiiEEENS1_10collective13CollectiveMmaINS1_37MainloopSm90TmaGmmaWarpSpecializedFP8ILi14ENS5_IJNS4_1CILi2EEENSA_ILi1EEESC_EEENS1_32KernelTmaWarpSpecializedPingpongEEENS5_IJNSA_ILi64EEESG_NSA_ILi128EEEEEENS_12float_e5m2_tENS5_IJlSC_lEEESJ_SK_NS4_8TiledMMAINS4_8MMA_AtomIJNS4_4SM904GMMA30MMA_64x64x32_F32E5M2E5M2_SS_TNILNSO_7ScaleInE1ELSQ_1EEEEEENS4_6LayoutINS5_IJSC_SC_SC_EEENS5_IJNSA_ILi0EEESV_SV_EEEEENS5_IJNS4_10UnderscoreESY_SY_EEEEENS4_13SM90_TMA_LOADENS4_14ComposedLayoutINS4_7SwizzleILi3ELi4ELi3EEENS4_18smem_ptr_flag_bitsILi8EEENST_INS5_IJNSA_ILi8EEESH_EEENS5_IJSH_SC_EEEEEEEvNS4_8identityENS4_23SM90_TMA_LOAD_MULTICASTES1B_vS1C_EENS_8epilogue10collective6detail29Sm90TmaWarpSpecializedAdapterINS1G_15DefaultEpilogueISJ_SK_SK_NS1F_6thread17LinearCombinationISJ_Li1EffLNS1K_9ScaleType4KindE0ELNS_15FloatRoundStyleE2ESJ_EENS1_15EpilogueDefaultEEEEEvvEEEEvNT_6ParamsE)
        /*05b4*/ 	.short	0x0210
        /*05b6*/ 	.short	0x0470


	//----- nvinfo : EIATTR_SW_WAR
	.align		4
.L_36:
        /*05b8*/ 	.byte	0x04, 0x36
        /*05ba*/ 	.short	(.L_38 - .L_37)
.L_37:
        /*05bc*/ 	.word	0x00000008
.L_38:


//--------------------- .nv.callgraph             --------------------------
	.section	.nv.callgraph,"",@"SHT_CUDA_CALLGRAPH"
	.align	4
	.sectionentsize	8
	.align		4
        /*0000*/ 	.word	0x00000000
	.align		4
        /*0004*/ 	.word	0xffffffff
	.align		4
        /*0008*/ 	.word	0x00000000
	.align		4
        /*000c*/ 	.word	0xfffffffe
	.align		4
        /*0010*/ 	.word	0x00000000
	.align		4
        /*0014*/ 	.word	0xfffffffd
	.align		4
        /*0018*/ 	.word	0x00000000
	.align		4
        /*001c*/ 	.word	0xfffffffc


//--------------------- .nv.constant4             --------------------------
	.section	.nv.constant4,"a",@progbits
	.align	8
	.align		8
.nv.constant4:
        /*0000*/ 	.dword	_ZN39_INTERNAL_246da86b_4_k_cu_76f71b86_48864cuda3std3__45__cpo5beginE
	.align		8
        /*0008*/ 	.dword	_ZN39_INTERNAL_246da86b_4_k_cu_76f71b86_48864cuda3std3__45__cpo3endE
	.align		8
        /*0010*/ 	.dword	_ZN39_INTERNAL_246da86b_4_k_cu_76f71b86_48864cuda3std3__45__cpo6cbeginE
	.align		8
        /*0018*/ 	.dword	_ZN39_INTERNAL_246da86b_4_k_cu_76f71b86_48864cuda3std3__45__cpo4cendE
	.align		8
        /*0020*/ 	.dword	_ZN39_INTERNAL_246da86b_4_k_cu_76f71b86_48864cuda3std3__441_GLOBAL__N__246da86b_4_k_cu_76f71b86_48866ignoreE
	.align		8
        /*0028*/ 	.dword	_ZN39_INTERNAL_246da86b_4_k_cu_76f71b86_48864cuda3std3__419piecewise_constructE
	.align		8
        /*0030*/ 	.dword	_ZN39_INTERNAL_246da86b_4_k_cu_76f71b86_48864cuda3std3__48in_placeE
	.align		8
        /*0038*/ 	.dword	_ZN39_INTERNAL_246da86b_4_k_cu_76f71b86_48864cuda3std6ranges3__45__cpo4swapE
	.align		8
        /*0040*/ 	.dword	_ZN39_INTERNAL_246da86b_4_k_cu_76f71b86_48864cuda3std6ranges3__45__cpo9iter_moveE
	.align		8
        /*0048*/ 	.dword	_ZN39_INTERNAL_246da86b_4_k_cu_76f71b86_48864cute7productE
	.align		8
        /*0050*/ 	.dword	_ZN39_INTERNAL_246da86b_4_k_cu_76f71b86_48864cute1_E


//--------------------- .text._ZN7cutlass13device_kernelINS_4gemm6kernel13GemmUniversalIN4cute5tupleIJiiiiEEENS1_10collective13CollectiveMmaINS1_37MainloopSm90TmaGmmaWarpSpecializedFP8ILi14ENS5_IJNS4_1CILi2EEENSA_ILi1EEESC_EEENS1_32KernelTmaWarpSpecializedPingpongEEENS5_IJNSA_ILi64EEESG_NSA_ILi128EEEEEENS_12float_e5m2_tENS5_IJlSC_lEEESJ_SK_NS4_8TiledMMAINS4_8MMA_AtomIJNS4_4SM904GMMA30MMA_64x64x32_F32E5M2E5M2_SS_TNILNSO_7ScaleInE1ELSQ_1EEEEEENS4_6LayoutINS5_IJSC_SC_SC_EEENS5_IJNSA_ILi0EEESV_SV_EEEEENS5_IJNS4_10UnderscoreESY_SY_EEEEENS4_13SM90_TMA_LOADENS4_14ComposedLayoutINS4_7SwizzleILi3ELi4ELi3EEENS4_18smem_ptr_flag_bitsILi8EEENST_INS5_IJNSA_ILi8EEESH_EEENS5_IJSH_SC_EEEEEEEvNS4_8identityENS4_23SM90_TMA_LOAD_MULTICASTES1B_vS1C_EENS_8epilogue10collective6detail29Sm90TmaWarpSpecializedAdapterINS1G_15DefaultEpilogueISJ_SK_SK_NS1F_6thread17LinearCombinationISJ_Li1EffLNS1K_9ScaleType4KindE0ELNS_15FloatRoundStyleE2ESJ_EENS1_15EpilogueDefaultEEEEEvvEEEEvNT_6ParamsE --------------------------
	.section	.text._ZN7cutlass13device_kernelINS_4gemm6kernel13GemmUniversalIN4cute5tupleIJiiiiEEENS1_10collective13CollectiveMmaINS1_37MainloopSm90TmaGmmaWarpSpecializedFP8ILi14ENS5_IJNS4_1CILi2EEENSA_ILi1EEESC_EEENS1_32KernelTmaWarpSpecializedPingpongEEENS5_IJNSA_ILi64EEESG_NSA_ILi128EEEEEENS_12float_e5m2_tENS5_IJlSC_lEEESJ_SK_NS4_8TiledMMAINS4_8MMA_AtomIJNS4_4SM904GMMA30MMA_64x64x32_F32E5M2E5M2_SS_TNILNSO_7ScaleInE1ELSQ_1EEEEEENS4_6LayoutINS5_IJSC_SC_SC_EEENS5_IJNSA_ILi0EEESV_SV_EEEEENS5_IJNS4_10UnderscoreESY_SY_EEEEENS4_13SM90_TMA_LOADENS4_14ComposedLayoutINS4_7SwizzleILi3ELi4ELi3EEENS4_18smem_ptr_flag_bitsILi8EEENST_INS5_IJNSA_ILi8EEESH_EEENS5_IJSH_SC_EEEEEEEvNS4_8identityENS4_23SM90_TMA_LOAD_MULTICASTES1B_vS1C_EENS_8epilogue10collective6detail29Sm90TmaWarpSpecializedAdapterINS1G_15DefaultEpilogueISJ_SK_SK_NS1F_6thread17LinearCombinationISJ_Li1EffLNS1K_9ScaleType4KindE0ELNS_15FloatRoundStyleE2ESJ_EENS1_15EpilogueDefaultEEEEEvvEEEEvNT_6ParamsE,"ax",@progbits
	.align	128
.text._ZN7cutlass13device_kernelINS_4gemm6kernel13GemmUniversalIN4cute5tupleIJiiiiEEENS1_10collective13CollectiveMmaINS1_37MainloopSm90TmaGmmaWarpSpecializedFP8ILi14ENS5_IJNS4_1CILi2EEENSA_ILi1EEESC_EEENS1_32KernelTmaWarpSpecializedPingpongEEENS5_IJNSA_ILi64EEESG_NSA_ILi128EEEEEENS_12float_e5m2_tENS5_IJlSC_lEEESJ_SK_NS4_8TiledMMAINS4_8MMA_AtomIJNS4_4SM904GMMA30MMA_64x64x32_F32E5M2E5M2_SS_TNILNSO_7ScaleInE1ELSQ_1EEEEEENS4_6LayoutINS5_IJSC_SC_SC_EEENS5_IJNSA_ILi0EEESV_SV_EEEEENS5_IJNS4_10UnderscoreESY_SY_EEEEENS4_13SM90_TMA_LOADENS4_14ComposedLayoutINS4_7SwizzleILi3ELi4ELi3EEENS4_18smem_ptr_flag_bitsILi8EEENST_INS5_IJNSA_ILi8EEESH_EEENS5_IJSH_SC_EEEEEEEvNS4_8identityENS4_23SM90_TMA_LOAD_MULTICASTES1B_vS1C_EENS_8epilogue10collective6detail29Sm90TmaWarpSpecializedAdapterINS1G_15DefaultEpilogueISJ_SK_SK_NS1F_6thread17LinearCombinationISJ_Li1EffLNS1K_9ScaleType4KindE0ELNS_15FloatRoundStyleE2ESJ_EENS1_15EpilogueDefaultEEEEEvvEEEEvNT_6ParamsE:
        .type           _ZN7cutlass13device_kernelINS_4gemm6kernel13GemmUniversalIN4cute5tupleIJiiiiEEENS1_10collective13CollectiveMmaINS1_37MainloopSm90TmaGmmaWarpSpecializedFP8ILi14ENS5_IJNS4_1CILi2EEENSA_ILi1EEESC_EEENS1_32KernelTmaWarpSpecializedPingpongEEENS5_IJNSA_ILi64EEESG_NSA_ILi128EEEEEENS_12float_e5m2_tENS5_IJlSC_lEEESJ_SK_NS4_8TiledMMAINS4_8MMA_AtomIJNS4_4SM904GMMA30MMA_64x64x32_F32E5M2E5M2_SS_TNILNSO_7ScaleInE1ELSQ_1EEEEEENS4_6LayoutINS5_IJSC_SC_SC_EEENS5_IJNSA_ILi0EEESV_SV_EEEEENS5_IJNS4_10UnderscoreESY_SY_EEEEENS4_13SM90_TMA_LOADENS4_14ComposedLayoutINS4_7SwizzleILi3ELi4ELi3EEENS4_18smem_ptr_flag_bitsILi8EEENST_INS5_IJNSA_ILi8EEESH_EEENS5_IJSH_SC_EEEEEEEvNS4_8identityENS4_23SM90_TMA_LOAD_MULTICASTES1B_vS1C_EENS_8epilogue10collective6detail29Sm90TmaWarpSpecializedAdapterINS1G_15DefaultEpilogueISJ_SK_SK_NS1F_6thread17LinearCombinationISJ_Li1EffLNS1K_9ScaleType4KindE0ELNS_15FloatRoundStyleE2ESJ_EENS1_15EpilogueDefaultEEEEEvvEEEEvNT_6ParamsE,@function
        .size           _ZN7cutlass13device_kernelINS_4gemm6kernel13GemmUniversalIN4cute5tupleIJiiiiEEENS1_10collective13CollectiveMmaINS1_37MainloopSm90TmaGmmaWarpSpecializedFP8ILi14ENS5_IJNS4_1CILi2EEENSA_ILi1EEESC_EEENS1_32KernelTmaWarpSpecializedPingpongEEENS5_IJNSA_ILi64EEESG_NSA_ILi128EEEEEENS_12float_e5m2_tENS5_IJlSC_lEEESJ_SK_NS4_8TiledMMAINS4_8MMA_AtomIJNS4_4SM904GMMA30MMA_64x64x32_F32E5M2E5M2_SS_TNILNSO_7ScaleInE1ELSQ_1EEEEEENS4_6LayoutINS5_IJSC_SC_SC_EEENS5_IJNSA_ILi0EEESV_SV_EEEEENS5_IJNS4_10UnderscoreESY_SY_EEEEENS4_13SM90_TMA_LOADENS4_14ComposedLayoutINS4_7SwizzleILi3ELi4ELi3EEENS4_18smem_ptr_flag_bitsILi8EEENST_INS5_IJNSA_ILi8EEESH_EEENS5_IJSH_SC_EEEEEEEvNS4_8identityENS4_23SM90_TMA_LOAD_MULTICASTES1B_vS1C_EENS_8epilogue10collective6detail29Sm90TmaWarpSpecializedAdapterINS1G_15DefaultEpilogueISJ_SK_SK_NS1F_6thread17LinearCombinationISJ_Li1EffLNS1K_9ScaleType4KindE0ELNS_15FloatRoundStyleE2ESJ_EENS1_15EpilogueDefaultEEEEEvvEEEEvNT_6ParamsE,(.L_x_167 - _ZN7cutlass13device_kernelINS_4gemm6kernel13GemmUniversalIN4cute5tupleIJiiiiEEENS1_10collective13CollectiveMmaINS1_37MainloopSm90TmaGmmaWarpSpecializedFP8ILi14ENS5_IJNS4_1CILi2EEENSA_ILi1EEESC_EEENS1_32KernelTmaWarpSpecializedPingpongEEENS5_IJNSA_ILi64EEESG_NSA_ILi128EEEEEENS_12float_e5m2_tENS5_IJlSC_lEEESJ_SK_NS4_8TiledMMAINS4_8MMA_AtomIJNS4_4SM904GMMA30MMA_64x64x32_F32E5M2E5M2_SS_TNILNSO_7ScaleInE1ELSQ_1EEEEEENS4_6LayoutINS5_IJSC_SC_SC_EEENS5_IJNSA_ILi0EEESV_SV_EEEEENS5_IJNS4_10UnderscoreESY_SY_EEEEENS4_13SM90_TMA_LOADENS4_14ComposedLayoutINS4_7SwizzleILi3ELi4ELi3EEENS4_18smem_ptr_flag_bitsILi8EEENST_INS5_IJNSA_ILi8EEESH_EEENS5_IJSH_SC_EEEEEEEvNS4_8identityENS4_23SM90_TMA_LOAD_MULTICASTES1B_vS1C_EENS_8epilogue10collective6detail29Sm90TmaWarpSpecializedAdapterINS1G_15DefaultEpilogueISJ_SK_SK_NS1F_6thread17LinearCombinationISJ_Li1EffLNS1K_9ScaleType4KindE0ELNS_15FloatRoundStyleE2ESJ_EENS1_15EpilogueDefaultEEEEEvvEEEEvNT_6ParamsE)
        .other          _ZN7cutlass13device_kernelINS_4gemm6kernel13GemmUniversalIN4cute5tupleIJiiiiEEENS1_10collective13CollectiveMmaINS1_37MainloopSm90TmaGmmaWarpSpecializedFP8ILi14ENS5_IJNS4_1CILi2EEENSA_ILi1EEESC_EEENS1_32KernelTmaWarpSpecializedPingpongEEENS5_IJNSA_ILi64EEESG_NSA_ILi128EEEEEENS_12float_e5m2_tENS5_IJlSC_lEEESJ_SK_NS4_8TiledMMAINS4_8MMA_AtomIJNS4_4SM904GMMA30MMA_64x64x32_F32E5M2E5M2_SS_TNILNSO_7ScaleInE1ELSQ_1EEEEEENS4_6LayoutINS5_IJSC_SC_SC_EEENS5_IJNSA_ILi0EEESV_SV_EEEEENS5_IJNS4_10UnderscoreESY_SY_EEEEENS4_13SM90_TMA_LOADENS4_14ComposedLayoutINS4_7SwizzleILi3ELi4ELi3EEENS4_18smem_ptr_flag_bitsILi8EEENST_INS5_IJNSA_ILi8EEESH_EEENS5_IJSH_SC_EEEEEEEvNS4_8identityENS4_23SM90_TMA_LOAD_MULTICASTES1B_vS1C_EENS_8epilogue10collective6detail29Sm90TmaWarpSpecializedAdapterINS1G_15DefaultEpilogueISJ_SK_SK_NS1F_6thread17LinearCombinationISJ_Li1EffLNS1K_9ScaleType4KindE0ELNS_15FloatRoundStyleE2ESJ_EENS1_15EpilogueDefaultEEEEEvvEEEEvNT_6ParamsE,@"STO_CUDA_ENTRY STV_DEFAULT"
_ZN7cutlass13device_kernelINS_4gemm6kernel13GemmUniversalIN4cute5tupleIJiiiiEEENS1_10collective13CollectiveMmaINS1_37MainloopSm90TmaGmmaWarpSpecializedFP8ILi14ENS5_IJNS4_1CILi2EEENSA_ILi1EEESC_EEENS1_32KernelTmaWarpSpecializedPingpongEEENS5_IJNSA_ILi64EEESG_NSA_ILi128EEEEEENS_12float_e5m2_tENS5_IJlSC_lEEESJ_SK_NS4_8TiledMMAINS4_8MMA_AtomIJNS4_4SM904GMMA30MMA_64x64x32_F32E5M2E5M2_SS_TNILNSO_7ScaleInE1ELSQ_1EEEEEENS4_6LayoutINS5_IJSC_SC_SC_EEENS5_IJNSA_ILi0EEESV_SV_EEEEENS5_IJNS4_10UnderscoreESY_SY_EEEEENS4_13SM90_TMA_LOADENS4_14ComposedLayoutINS4_7SwizzleILi3ELi4ELi3EEENS4_18smem_ptr_flag_bitsILi8EEENST_INS5_IJNSA_ILi8EEESH_EEENS5_IJSH_SC_EEEEEEEvNS4_8identityENS4_23SM90_TMA_LOAD_MULTICASTES1B_vS1C_EENS_8epilogue10collective6detail29Sm90TmaWarpSpecializedAdapterINS1G_15DefaultEpilogueISJ_SK_SK_NS1F_6thread17LinearCombinationISJ_Li1EffLNS1K_9ScaleType4KindE0ELNS_15FloatRoundStyleE2ESJ_EENS1_15EpilogueDefaultEEEEEvvEEEEvNT_6ParamsE:
[----:B------:R-:W-:Y:S01]  /*0000*/  LDC R1, c[0x0][0x28] ;  /* 0x00000a00ff017b82 */ /* 0x000fe20000000800 */
[----:B------:R-:W0:Y:S01]  /*0010*/  S2R R11, SR_TID.X ;  /* 0x00000000000b7919 */ /* 0x000e220000002100 */
[----:B------:R-:W-:Y:S01]  /*0020*/  ELECT P0, URZ, PT ;  /* 0x00000000003f782f */ /* 0x000fe20003800000 */
[----:B------:R-:W-:Y:S01]  /*0030*/  BSSY B0, `(.L_x_0) ;  /* 0x000000f000007945 */ /* 0x000fe20003800000 */
[--C-:B0-----:R-:W-:Y:S02]  /*0040*/  SHF.R.U32.HI R0, RZ, 0x5, R11.reuse ;  /* 0x00000005ff007819 */ /* 0x101fe4000001160b */
[----:B------:R-:W-:-:S03]  /*0050*/  SHF.R.U32.HI R5, RZ, 0x7, R11 ;  /* 0x00000007ff057819 */ /* 0x000fc6000001160b */
[----:B------:R-:W0:Y:S04]  /*0060*/  SHFL.IDX PT, R2, R0, RZ, 0x1f ;  /* 0x00001fff00027589 */ /* 0x000e2800000e0000 */
[----:B------:R1:W2:Y:S01]  /*0070*/  SHFL.IDX PT, R6, R5, RZ, 0x1f ;  /* 0x00001fff05067589 */ /* 0x0002a200000e0000 */
[----:B0-----:R-:W-:-:S13]  /*0080*/  ISETP.NE.OR P0, PT, R2, RZ, !P0 ;  /* 0x000000ff0200720c */ /* 0x001fda0004705670 */
[----:B-12---:R-:W-:Y:S05]  /*0090*/  @P0 BRA `(.L_x_1) ;  /* 0x0000000000200947 */ /* 0x006fea0003800000 */
[----:B------:R-:W-:Y:S02]  /*00a0*/  ULDC.64 UR4, c[0x0][0x198] ;  /* 0x0000660000047ab9 */ /* 0x000fe40000000a00 */
[----:B------:R-:W-:Y:S02]  /*00b0*/  UIADD3 UR6, UP0, UR4, 0xf0, URZ ;  /* 0x000000f004067890 */ /* 0x000fe4000ff1e03f */
[----:B------:R-:W-:Y:S02]  /*00c0*/  UIADD3 UR4, UP1, UR4, 0x1f0, URZ ;  /* 0x000001f004047890 */ /* 0x000fe4000ff3e03f */
[----:B------:R-:W-:Y:S02]  /*00d0*/  UIADD3.X UR7, URZ, UR5, URZ, UP0, !UPT ;  /* 0x000000053f077290 */ /* 0x000fe400087fe43f */
[----:B------:R-:W-:-:S07]  /*00e0*/  UIADD3.X UR5, URZ, UR5, URZ, UP1, !UPT ;  /* 0x000000053f057290 */ /* 0x000fce0008ffe43f */
[----:B------:R0:W-:Y:S02]  /*00f0*/  UTMACCTL.PF [UR6] ;  /* 0x00000000060079b9 */ /* 0x0001e40008040000 */
[----:B------:R0:W-:Y:S02]  /*0100*/  UTMACCTL.PF [UR4] ;  /* 0x00000000040079b9 */ /* 0x0001e40008040000 */
[----:B0-----:R-:W-:Y:S01]  /*0110*/  NOP ;  /* 0x0000000000007918 */ /* 0x001fe20000000000 */
.L_x_1:
[----:B------:R-:W-:Y:S05]  /*0120*/  BSYNC B0 ;  /* 0x0000000000007941 */ /* 0x000fea0003800000 */
.L_x_0:
[----:B------:R-:W0:Y:S02]  /*0130*/  SHFL.IDX PT, R7, R0, RZ, 0x1f ;  /* 0x00001fff00077589 */ /* 0x000e2400000e0000 */
[----:B0-----:R-:W-:-:S13]  /*0140*/  ISETP.NE.AND P0, PT, R7, RZ, PT ;  /* 0x000000ff0700720c */ /* 0x001fda0003f05270 */
[----:B------:R-:W-:Y:S05]  /*0150*/  @P0 BRA `(.L_x_2) ;  /* 0x0000000000b40947 */ /* 0x000fea0003800000 */
[----:B------:R-:W-:Y:S01]  /*0160*/  ELECT P0, URZ, PT ;  /* 0x00000000003f782f */ /* 0x000fe20003800000 */
[----:B------:R-:W-:-:S12]  /*0170*/  BSSY B0, `(.L_x_2) ;  /* 0x000002b000007945 */ /* 0x000fd80003800000 */
[----:B------:R-:W-:Y:S05]  /*0180*/  @!P0 BRA `(.L_x_3) ;  /* 0x0000000000a48947 */ /* 0x000fea0003800000 */
[----:B------:R-:W0:Y:S01]  /*0190*/  S2UR UR8, SR_CgaCtaId ;  /* 0x00000000000879c3 */ /* 0x000e220000008800 */
[----:B------:R-:W-:Y:S01]  /*01a0*/  UMOV UR4, 0x400 ;  /* 0x0000040000047882 */ /* 0x000fe20000000000 */
[----:B------:R-:W-:Y:S01]  /*01b0*/  UMOV UR5, 0x1 ;  /* 0x0000000100057882 */ /* 0x000fe20000000000 */
[----:B------:R-:W-:Y:S02]  /*01c0*/  UMOV UR6, 0x2 ;  /* 0x0000000200067882 */ /* 0x000fe40000000000 */
[----:B------:R-:W-:-:S04]  /*01d0*/  UIADD3 UR6, -UR6, 0x100000, URZ ;  /* 0x0010000006067890 */ /* 0x000fc8000fffe13f */
[----:B------:R-:W-:Y:S02]  /*01e0*/  USHF.L.U32 UR7, UR6, 0xb, URZ ;  /* 0x0000000b06077899 */ /* 0x000fe4000800063f */
[----:B------:R-:W-:Y:S02]  /*01f0*/  USHF.L.U32 UR6, UR6, 0x1, URZ ;  /* 0x0000000106067899 */ /* 0x000fe4000800063f */
[----:B0-----:R-:W-:Y:S02]  /*0200*/  ULEA UR8, UR8, UR4, 0x18 ;  /* 0x0000000408087291 */ /* 0x001fe4000f8ec03f */
[----:B------:R-:W-:-:S04]  /*0210*/  UIADD3 UR4, -UR5, 0x100000, URZ ;  /* 0x0010000005047890 */ /* 0x000fc8000fffe13f */
[----:B------:R-:W-:Y:S02]  /*0220*/  USHF.L.U32 UR5, UR4, 0xb, URZ ;  /* 0x0000000b04057899 */ /* 0x000fe4000800063f */
[----:B------:R-:W-:Y:S01]  /*0230*/  USHF.L.U32 UR4, UR4, 0x1, URZ ;  /* 0x0000000104047899 */ /* 0x000fe2000800063f */
[----:B------:R-:W0:Y:S11]  /*0240*/  FENCE.VIEW.ASYNC.S ;  /* 0x00000000000073c6 */ /* 0x000e360000000000 */
[----:B0-----:R0:W1:Y:S01]  /*0250*/  SYNCS.EXCH.64 URZ, [UR8], UR4 ;  /* 0x00000004083f75b2 */ /* 0x0010620008000100 */
[----:B------:R0:W2:Y:S01]  /*0260*/  SYNCS.EXCH.64 URZ, [UR8+0x70], UR6 ;  /* 0x00007006083f75b2 */ /* 0x0000a20008000100 */
[----:B------:R0:W3:Y:S01]  /*0270*/  SYNCS.EXCH.64 URZ, [UR8+0x8], UR4 ;  /* 0x00000804083f75b2 */ /* 0x0000e20008000100 */
[----:B------:R0:W4:Y:S01]  /*0280*/  SYNCS.EXCH.64 URZ, [UR8+0x78], UR6 ;  /* 0x00007806083f75b2 */ /* 0x0001220008000100 */
[----:B------:R0:W0:Y:S01]  /*0290*/  SYNCS.EXCH.64 URZ, [UR8+0x10], UR4 ;  /* 0x00001004083f75b2 */ /* 0x0000220008000100 */
        /* <DEDUP_REMOVED lines=23> */
[----:B-1234-:R-:W-:Y:S01]  /*0410*/  NOP ;  /* 0x0000000000007918 */ /* 0x01efe20000000000 */
.L_x_3:
[----:B0-----:R-:W-:Y:S05]  /*0420*/  BSYNC B0 ;  /* 0x0000000000007941 */ /* 0x001fea0003800000 */
.L_x_2:
[----:B------:R-:W0:Y:S01]  /*0430*/  SHFL.IDX PT, R3, R0, RZ, 0x1f ;  /* 0x00001fff00037589 */ /* 0x000e2200000e0000 */
[----:B------:R-:W-:Y:S01]  /*0440*/  SHF.R.S32.HI R4, RZ, 0x1f, R11 ;  /* 0x0000001fff047819 */ /* 0x000fe2000001140b */
[----:B------:R-:W1:Y:S01]  /*0450*/  S2UR UR13, SR_CTAID.X ;  /* 0x00000000000d79c3 */ /* 0x000e620000002500 */
[----:B------:R-:W-:Y:S01]  /*0460*/  ELECT P0, URZ, PT ;  /* 0x00000000003f782f */ /* 0x000fe20003800000 */
[----:B------:R2:W3:Y:S01]  /*0470*/  SHFL.IDX PT, R8, R0, RZ, 0x1f ;  /* 0x00001fff00087589 */ /* 0x0004e200000e0000 */
[----:B------:R-:W-:Y:S02]  /*0480*/  LEA.HI R4, R4, R11, RZ, 0x7 ;  /* 0x0000000b04047211 */ /* 0x000fe400078f38ff */
[----:B------:R-:W-:Y:S01]  /*0490*/  ELECT P1, URZ, PT ;  /* 0x00000000003f782f */ /* 0x000fe20003820000 */
[----:B------:R-:W-:Y:S01]  /*04a0*/  NOP ;  /* 0x0000000000007918 */ /* 0x000fe20000000000 */
[----:B------:R-:W4:Y:S01]  /*04b0*/  S2R R16, SR_CTAID.Y ;  /* 0x0000000000107919 */ /* 0x000f220000002600 */
[----:B------:R-:W-:Y:S01]  /*04c0*/  LOP3.LUT R4, R4, 0xffffff80, RZ, 0xc0, !PT ;  /* 0xffffff8004047812 */ /* 0x000fe200078ec0ff */
[----:B------:R-:W-:Y:S01]  /*04d0*/  ULDC UR4, c[0x0][0x150] ;  /* 0x0000540000047ab9 */ /* 0x000fe20000000800 */
[----:B------:R-:W5:Y:S01]  /*04e0*/  LDC R12, c[0x0][0x144] ;  /* 0x00005100ff0c7b82 */ /* 0x000f620000000800 */
[----:B------:R3:W5:Y:S01]  /*04f0*/  SHFL.IDX PT, R14, R5, RZ, 0x1f ;  /* 0x00001fff050e7589 */ /* 0x00076200000e0000 */
[----:B------:R-:W-:Y:S01]  /*0500*/  UMOV UR12, 0x80 ;  /* 0x00000080000c7882 */ /* 0x000fe20000000000 */
[----:B------:R-:W-:Y:S01]  /*0510*/  IMAD.IADD R10, R11, 0x1, -R4 ;  /* 0x000000010b0a7824 */ /* 0x000fe200078e0a04 */
[----:B------:R-:W-:Y:S01]  /*0520*/  NOP ;  /* 0x0000000000007918 */ /* 0x000fe20000000000 */
[C---:B------:R-:W-:Y:S01]  /*0530*/  VIADD R38, R6.reuse, 0xffffffff ;  /* 0xffffffff06267836 */ /* 0x040fe20000000000 */
[----:B------:R-:W-:-:S02]  /*0540*/  ISETP.NE.AND P5, PT, R6, RZ, PT ;  /* 0x000000ff0600720c */ /* 0x000fc40003fa5270 */
[----:B------:R-:W-:Y:S01]  /*0550*/  SHF.R.S32.HI R19, RZ, 0x1f, R10 ;  /* 0x0000001fff137819 */ /* 0x000fe2000001140a */
[----:B------:R-:W5:Y:S01]  /*0560*/  LDC R13, c[0x0][0x140] ;  /* 0x00005000ff0d7b82 */ /* 0x000f620000000800 */
[----:B------:R-:W-:Y:S02]  /*0570*/  ISETP.GE.U32.AND P6, PT, R38, 0x2, PT ;  /* 0x000000022600780c */ /* 0x000fe40003fc6070 */
[----:B0-----:R-:W-:Y:S02]  /*0580*/  ISETP.NE.OR P0, PT, R3, RZ, !P0 ;  /* 0x000000ff0300720c */ /* 0x001fe40004705670 */
[----:B------:R-:W-:Y:S02]  /*0590*/  LEA.HI R3, R19, R10, RZ, 0x3 ;  /* 0x0000000a13037211 */ /* 0x000fe400078f18ff */
[----:B-1----:R-:W-:Y:S01]  /*05a0*/  I2FP.F32.U32 R4, UR13 ;  /* 0x0000000d00047c45 */ /* 0x002fe20008201000 */
[----:B------:R-:W0:Y:S01]  /*05b0*/  LDC R27, c[0x0][0x148] ;  /* 0x00005200ff1b7b82 */ /* 0x000e220000000800 */
[----:B--2---:R-:W-:-:S02]  /*05c0*/  SHF.R.S32.HI R0, RZ, 0x3, R3 ;  /* 0x00000003ff007819 */ /* 0x004fc40000011403 */
[----:B---3--:R-:W-:Y:S01]  /*05d0*/  ISETP.NE.OR P1, PT, R8, RZ, !P1 ;  /* 0x000000ff0800720c */ /* 0x008fe20004f25670 */
[----:B------:R-:W-:Y:S01]  /*05e0*/  FMUL R9, R4, UR4 ;  /* 0x0000000404097c20 */ /* 0x000fe20008400000 */
[----:B------:R-:W-:Y:S01]  /*05f0*/  SHF.R.S32.HI R3, RZ, 0x1f, R3 ;  /* 0x0000001fff037819 */ /* 0x000fe20000011403 */
[----:B------:R-:W-:Y:S01]  /*0600*/  ULDC UR4, c[0x0][0x154] ;  /* 0x0000550000047ab9 */ /* 0x000fe20000000800 */
[----:B------:R-:W-:Y:S01]  /*0610*/  SHF.R.S32.HI R8, RZ, 0x1f, R7 ;  /* 0x0000001fff087819 */ /* 0x000fe20000011407 */
[----:B------:R-:W-:Y:S01]  /*0620*/  VOTEU.ALL UP1, P0 ;  /* 0x00000000003f7886 */ /* 0x000fe20000020000 */
[----:B------:R-:W-:Y:S01]  /*0630*/  LEA.HI R4, R3, R0, RZ, 0x2 ;  /* 0x0000000003047211 */ /* 0x000fe200078f10ff */
[----:B------:R-:W1:Y:S01]  /*0640*/  F2I.U32.TRUNC.NTZ R9, R9 ;  /* 0x0000000900097305 */ /* 0x000e62000020f000 */
[----:B------:R-:W-:Y:S01]  /*0650*/  LEA.HI R8, R8, R7, RZ, 0x2 ;  /* 0x0000000708087211 */ /* 0x000fe200078f10ff */
[----:B------:R-:W-:Y:S01]  /*0660*/  VOTEU.ALL UP0, P0 ;  /* 0x00000000003f7886 */ /* 0x000fe20000000000 */
[----:B------:R-:W-:Y:S01]  /*0670*/  SHF.R.S32.HI R3, RZ, 0x1f, R2 ;  /* 0x0000001fff037819 */ /* 0x000fe20000011402 */
[----:B------:R-:W2:Y:S01]  /*0680*/  @!UP1 S2UR UR7, SR_CgaCtaId ;  /* 0x00000000000799c3 */ /* 0x000ea20000008800 */
[----:B------:R-:W-:Y:S01]  /*0690*/  LOP3.LUT R5, R4, 0xfffffffc, RZ, 0xc0, !PT ;  /* 0xfffffffc04057812 */ /* 0x000fe200078ec0ff */
[----:B------:R-:W-:Y:S01]  /*06a0*/  VOTEU.ALL UP2, P1 ;  /* 0x00000000003f7886 */ /* 0x000fe20000840000 */
[----:B------:R-:W-:Y:S01]  /*06b0*/  LOP3.LUT R8, R8, 0x3ffffffc, RZ, 0xc0, !PT ;  /* 0x3ffffffc08087812 */ /* 0x000fe200078ec0ff */
[----:B------:R-:W-:Y:S01]  /*06c0*/  @!UP1 UMOV UR6, 0x400 ;  /* 0x0000040000069882 */ /* 0x000fe20000000000 */
[----:B------:R-:W-:Y:S01]  /*06d0*/  LEA.HI R3, R3, R2, RZ, 0x2 ;  /* 0x0000000203037211 */ /* 0x000fe200078f10ff */
[----:B------:R-:W-:Y:S01]  /*06e0*/  IMAD.IADD R5, R0, 0x1, -R5 ;  /* 0x0000000100057824 */ /* 0x000fe200078e0a05 */
[----:B------:R-:W-:Y:S01]  /*06f0*/  @!UP2 UMOV UR9, 0x400 ;  /* 0x000004000009a882 */ /* 0x000fe20000000000 */
[----:B------:R-:W-:Y:S01]  /*0700*/  IMAD.IADD R8, R7, 0x1, -R8 ;  /* 0x0000000107087824 */ /* 0x000fe200078e0a08 */
[----:B------:R-:W-:Y:S01]  /*0710*/  LOP3.LUT R3, R3, 0xfffffffc, RZ, 0xc0, !PT ;  /* 0xfffffffc03037812 */ /* 0x000fe200078ec0ff */
[----:B------:R-:W3:Y:S01]  /*0720*/  @!UP2 S2UR UR10, SR_CgaCtaId ;  /* 0x00000000000aa9c3 */ /* 0x000ee20000008800 */
[----:B-1----:R-:W-:Y:S01]  /*0730*/  IMAD.MOV R9, RZ, RZ, -R9 ;  /* 0x000000ffff097224 */ /* 0x002fe200078e0a09 */
[----:B------:R-:W-:Y:S01]  /*0740*/  VOTEU.ALL UP3, P1 ;  /* 0x00000000003f7886 */ /* 0x000fe20000860000 */
[----:B------:R-:W-:Y:S01]  /*0750*/  IMAD R5, R8, 0x4, R5 ;  /* 0x0000000408057824 */ /* 0x000fe200078e0205 */
[----:B------:R-:W-:Y:S01]  /*0760*/  VOTEU.ALL UP4, P1 ;  /* 0x00000000003f7886 */ /* 0x000fe20000880000 */
[----:B------:R-:W-:Y:S01]  /*0770*/  IMAD.IADD R18, R2, 0x1, -R3 ;  /* 0x0000000102127824 */ /* 0x000fe200078e0a03 */
[----:B----4-:R-:W-:Y:S01]  /*0780*/  I2FP.F32.U32 R2, R16 ;  /* 0x0000001000027245 */ /* 0x010fe20000201000 */
[----:B-----5:R-:W-:Y:S01]  /*0790*/  IMAD R25, R12, R9, UR13 ;  /* 0x0000000d0c197e24 */ /* 0x020fe2000f8e0209 */
[C---:B------:R-:W-:Y:S01]  /*07a0*/  LEA.HI R0, R5.reuse, R5, RZ, 0x1 ;  /* 0x0000000505007211 */ /* 0x040fe200078f08ff */
[C---:B------:R-:W-:Y:S01]  /*07b0*/  IMAD.SHL.U32 R12, R5.reuse, 0x4, RZ ;  /* 0x00000004050c7824 */ /* 0x040fe200078e00ff */
[----:B------:R-:W-:Y:S01]  /*07c0*/  VOTEU.ALL UP5, P1 ;  /* 0x00000000003f7886 */ /* 0x000fe200008a0000 */
[----:B------:R-:W-:Y:S01]  /*07d0*/  FMUL R2, R2, UR4 ;  /* 0x0000000402027c20 */ /* 0x000fe20008400000 */
[----:B------:R-:W-:Y:S01]  /*07e0*/  LOP3.LUT R0, R0, 0xfffffffe, RZ, 0xc0, !PT ;  /* 0xfffffffe00007812 */ /* 0x000fe200078ec0ff */
[----:B------:R-:W-:Y:S01]  /*07f0*/  UMOV UR4, 0x20 ;  /* 0x0000002000047882 */ /* 0x000fe20000000000 */
[----:B--2---:R-:W-:Y:S01]  /*0800*/  @!UP1 ULEA UR8, UR7, UR6, 0x18 ;  /* 0x0000000607089291 */ /* 0x004fe2000f8ec03f */
[----:B------:R-:W-:Y:S01]  /*0810*/  LOP3.LUT R12, R5, 0xc, R12, 0x78, !PT ;  /* 0x0000000c050c7812 */ /* 0x000fe200078e780c */
[----:B------:R-:W-:-:S04]  /*0820*/  @!UP1 UIADD3 UR4, -UR4, 0x100000, URZ ;  /* 0x0010000004049890 */ /* 0x000fc8000fffe13f */
[----:B------:R-:W-:Y:S02]  /*0830*/  @!UP1 USHF.L.U32 UR5, UR4, 0xb, URZ ;  /* 0x0000000b04059899 */ /* 0x000fe4000800063f */
[----:B------:R-:W-:Y:S01]  /*0840*/  @!UP1 USHF.L.U32 UR4, UR4, 0x1, URZ ;  /* 0x0000000104049899 */ /* 0x000fe2000800063f */
[----:B------:R-:W-:Y:S01]  /*0850*/  IMAD.IADD R0, R5, 0x1, -R0 ;  /* 0x0000000105007824 */ /* 0x000fe200078e0a00 */
[----:B------:R-:W1:Y:S01]  /*0860*/  F2I.U32.TRUNC.NTZ R2, R2 ;  /* 0x0000000200027305 */ /* 0x000e62000020f000 */
[----:B------:R-:W-:-:S04]  /*0870*/  @!UP2 UIADD3 UR6, -UR12, 0x100000, URZ ;  /* 0x001000000c06a890 */ /* 0x000fc8000fffe13f */
[----:B------:R-:W-:Y:S02]  /*0880*/  @!UP2 USHF.L.U32 UR7, UR6, 0xb, URZ ;  /* 0x0000000b0607a899 */ /* 0x000fe4000800063f */
[----:B------:R-:W-:Y:S01]  /*0890*/  @!UP2 USHF.L.U32 UR6, UR6, 0x1, URZ ;  /* 0x000000010606a899 */ /* 0x000fe2000800063f */
[----:B------:R-:W-:Y:S01]  /*08a0*/  ISETP.EQ.U32.AND P2, PT, R13, 0x1, PT ;  /* 0x000000010d00780c */ /* 0x000fe20003f42070 */
[----:B------:R-:W-:Y:S01]  /*08b0*/  VOTEU.ALL UP1, P0 ;  /* 0x00000000003f7886 */ /* 0x000fe20000020000 */
[----:B------:R-:W-:Y:S01]  /*08c0*/  ISETP.NE.AND P3, PT, R0, R25, PT ;  /* 0x000000190000720c */ /* 0x000fe20003f65270 */
[----:B------:R-:W-:Y:S01]  /*08d0*/  IMAD.MOV.U32 R13, RZ, RZ, 0x1 ;  /* 0x00000001ff0d7424 */ /* 0x000fe200078e00ff */
[----:B---3--:R-:W-:Y:S01]  /*08e0*/  @!UP2 ULEA UR9, UR10, UR9, 0x18 ;  /* 0x000000090a09a291 */ /* 0x008fe2000f8ec03f */
[----:B------:R-:W-:Y:S01]  /*08f0*/  LOP3.LUT P0, RZ, R10, 0x7, RZ, 0xc0, !PT ;  /* 0x000000070aff7812 */ /* 0x000fe2000780c0ff */
[----:B------:R-:W-:Y:S01]  /*0900*/  VOTEU.ALL UP2, P1 ;  /* 0x00000000003f7886 */ /* 0x000fe20000840000 */
[----:B------:R-:W-:Y:S01]  /*0910*/  ISETP.NE.AND P1, PT, R18, 0x3, PT ;  /* 0x000000031200780c */ /* 0x000fe20003f25270 */
[----:B------:R-:W2:Y:S02]  /*0920*/  FENCE.VIEW.ASYNC.S ;  /* 0x00000000000073c6 */ /* 0x000ea40000000000 */
[----:B--2---:R2:W3:Y:S01]  /*0930*/  @!UP0 SYNCS.EXCH.64 URZ, [UR8+0x110], UR4 ;  /* 0x00011004083f85b2 */ /* 0x0044e20008000100 */
[----:B------:R-:W-:-:S02]  /*0940*/  ISETP.LT.U32.AND P0, PT, R12, 0x2, !P0 ;  /* 0x000000020c00780c */ /* 0x000fc40004701070 */
[----:B------:R-:W-:Y:S01]  /*0950*/  ISETP.EQ.OR P1, PT, R18, RZ, !P1 ;  /* 0x000000ff1200720c */ /* 0x000fe20004f22670 */
[----:B-1----:R-:W-:Y:S01]  /*0960*/  IMAD.MOV R24, RZ, RZ, -R2 ;  /* 0x000000ffff187224 */ /* 0x002fe200078e0a02 */
[----:B------:R-:W-:Y:S02]  /*0970*/  R2UR UR11, R14 ;  /* 0x000000000e0b72ca */ /* 0x000fe400000e0000 */
[----:B------:R-:W-:Y:S01]  /*0980*/  @P3 LEA.HI R0, R12, R12, RZ, 0x1 ;  /* 0x0000000c0c003211 */ /* 0x000fe200078f08ff */
[----:B0-----:R-:W-:Y:S01]  /*0990*/  IMAD R3, R27, R24, R16 ;  /* 0x000000181b037224 */ /* 0x001fe200078e0210 */
[----:B------:R-:W-:Y:S02]  /*09a0*/  ISETP.EQ.AND P1, PT, R6, RZ, P1 ;  /* 0x000000ff0600720c */ /* 0x000fe40000f22270 */
[----:B------:R-:W-:Y:S02]  /*09b0*/  @P3 SHF.R.S32.HI R0, RZ, 0x1, R0 ;  /* 0x00000001ff003819 */ /* 0x000fe40000011400 */
[----:B------:R-:W-:Y:S01]  /*09c0*/  SEL R7, RZ, 0x1, !P1 ;  /* 0x00000001ff077807 */ /* 0x000fe20004800000 */
[----:B------:R2:W0:Y:S01]  /*09d0*/  @!UP1 SYNCS.EXCH.64 URZ, [UR8+0x118], UR4 ;  /* 0x00011804083f95b2 */ /* 0x0004220008000100 */
[----:B------:R-:W-:Y:S01]  /*09e0*/  @P3 ISETP.NE.AND P4, PT, R0, R3, PT ;  /* 0x000000030000320c */ /* 0x000fe20003f85270 */
[----:B------:R-:W-:Y:S01]  /*09f0*/  NOP ;  /* 0x0000000000007918 */ /* 0x000fe20000000000 */
[----:B------:R-:W-:-:S02]  /*0a00*/  SEL R0, RZ, 0x1, !P0 ;  /* 0x00000001ff007807 */ /* 0x000fc40004000000 */
[----:B------:R-:W-:Y:S02]  /*0a10*/  @P3 SEL R13, RZ, 0x1, P4 ;  /* 0x00000001ff0d3807 */ /* 0x000fe40002000000 */
[----:B------:R-:W-:Y:S02]  /*0a20*/  SEL R7, R7, 0x2, P6 ;  /* 0x0000000207077807 */ /* 0x000fe40003000000 */
[----:B------:R-:W-:Y:S01]  /*0a30*/  LOP3.LUT R13, R13, R0, RZ, 0xc0, !PT ;  /* 0x000000000d0d7212 */ /* 0x000fe200078ec0ff */
[----:B------:R2:W1:Y:S01]  /*0a40*/  @!UP2 SYNCS.EXCH.64 URZ, [UR9+0xf0], UR6 ;  /* 0x0000f006093fa5b2 */ /* 0x0004620008000100 */
[----:B------:R2:W4:Y:S01]  /*0a50*/  @!UP3 SYNCS.EXCH.64 URZ, [UR9+0xf8], UR6 ;  /* 0x0000f806093fb5b2 */ /* 0x0005220008000100 */
[----:B------:R2:W0:Y:S01]  /*0a60*/  @!UP4 SYNCS.EXCH.64 URZ, [UR9+0x100], UR6 ;  /* 0x00010006093fc5b2 */ /* 0x0004220008000100 */
[----:B------:R2:W0:Y:S01]  /*0a70*/  @!UP5 SYNCS.EXCH.64 URZ, [UR9+0x108], UR6 ;  /* 0x00010806093fd5b2 */ /* 0x0004220008000100 */
[----:B------:R-:W-:Y:S01]  /*0a80*/  NOP ;  /* 0x0000000000007918 */ /* 0x000fe20000000000 */
[----:B--23--:R-:W-:Y:S05]  /*0a90*/  @!P2 BRA `(.L_x_4) ;  /* 0x000000000008a947 */ /* 0x00cfea0003800000 */
[----:B01--4-:R-:W-:Y:S01]  /*0aa0*/  UCGABAR_ARV ;  /* 0x00000000000079c7 */ /* 0x013fe20008000000 */
[----:B------:R-:W-:Y:S05]  /*0ab0*/  BRA `(.L_x_5) ;  /* 0x0000000000047947 */ /* 0x000fea0003800000 */
.L_x_4:
[----:B01--4-:R-:W-:Y:S01]  /*0ac0*/  NOP ;  /* 0x0000000000007918 */ /* 0x013fe20000000000 */
.L_x_5:
[----:B------:R-:W-:Y:S01]  /*0ad0*/  ULDC.64 UR4, c[0x0][0x598] ;  /* 0x0001660000047ab9 */ /* 0x000fe20000000a00 */
[----:B------:R-:W-:Y:S01]  /*0ae0*/  ULDC.64 UR20, c[0x0][0x208] ;  /* 0x0000820000147ab9 */ /* 0x000fe20000000a00 */
[----:B------:R-:W-:-:S04]  /*0af0*/  ISETP.NE.U32.AND P0, PT, RZ, UR4, PT ;  /* 0x00000004ff007c0c */ /* 0x000fc8000bf05070 */
[----:B------:R-:W-:-:S13]  /*0b00*/  ISETP.NE.AND.EX P0, PT, RZ, UR5, PT, P0 ;  /* 0x00000005ff007c0c */ /* 0x000fda000bf05300 */
[----:B------:R-:W-:Y:S05]  /*0b10*/  @!P0 BRA `(.L_x_6) ;  /* 0x00000000001c8947 */ /* 0x000fea0003800000 */
[----:B------:R-:W0:Y:S02]  /*0b20*/  LDC.64 R2, c[0x0][0x598] ;  /* 0x00016600ff027b82 */ /* 0x000e240000000a00 */
[----:B0-----:R-:W2:Y:S02]  /*0b30*/  LDG.E.64 R2, desc[UR20][R2.64] ;  /* 0x0000001402027981 */ /* 0x001ea4000c1e1b00 */
[----:B--2---:R-:W-:-:S04]  /*0b40*/  ISETP.NE.U32.AND P0, PT, R2, RZ, PT ;  /* 0x000000ff0200720c */ /* 0x004fc80003f05070 */
[----:B------:R-:W-:-:S13]  /*0b50*/  ISETP.NE.AND.EX P0, PT, R3, RZ, PT, P0 ;  /* 0x000000ff0300720c */ /* 0x000fda0003f05300 */
[----:B------:R-:W-:Y:S05]  /*0b60*/  @!P0 BRA `(.L_x_6) ;  /* 0x0000000000088947 */ /* 0x000fea0003800000 */
[----:B------:R0:W5:Y:S01]  /*0b70*/  LD.E R14, desc[UR20][R2.64] ;  /* 0x00000014020e7980 */ /* 0x000162000c101900 */
[----:B------:R-:W-:Y:S05]  /*0b80*/  BRA `(.L_x_7) ;  /* 0x0000000000207947 */ /* 0x000fea0003800000 */
.L_x_6:
[----:B------:R-:W-:Y:S02]  /*0b90*/  ULDC.64 UR4, c[0x0][0x588] ;  /* 0x0001620000047ab9 */ /* 0x000fe40000000a00 */
[----:B------:R-:W-:-:S04]  /*0ba0*/  ISETP.NE.U32.AND P0, PT, RZ, UR4, PT ;  /* 0x00000004ff007c0c */ /* 0x000fc8000bf05070 */
[----:B------:R-:W-:-:S13]  /*0bb0*/  ISETP.NE.AND.EX P0, PT, RZ, UR5, PT, P0 ;  /* 0x00000005ff007c0c */ /* 0x000fda000bf05300 */
[----:B------:R-:W-:Y:S05]  /*0bc0*/  @!P0 BRA `(.L_x_8) ;  /* 0x00000000000c8947 */ /* 0x000fea0003800000 */
[----:B------:R-:W0:Y:S02]  /*0bd0*/  LDC.64 R14, c[0x0][0x588] ;  /* 0x00016200ff0e7b82 */ /* 0x000e240000000a00 */
[----:B0-----:R1:W5:Y:S01]  /*0be0*/  LDG.E R14, desc[UR20][R14.64] ;  /* 0x000000140e0e7981 */ /* 0x001362000c1e1900 */
[----:B------:R-:W-:Y:S05]  /*0bf0*/  BRA `(.L_x_7) ;  /* 0x0000000000047947 */ /* 0x000fea0003800000 */
.L_x_8:
[----:B------:R-:W2:Y:S02]  /*0c00*/  LDC R14, c[0x0][0x580] ;  /* 0x00016000ff0e7b82 */ /* 0x000ea40000000800 */
.L_x_7:
[----:B------:R-:W-:Y:S02]  /*0c10*/  ULDC.64 UR4, c[0x0][0x5a0] ;  /* 0x0001680000047ab9 */ /* 0x000fe40000000a00 */
[----:B------:R-:W-:-:S04]  /*0c20*/  ISETP.NE.U32.AND P0, PT, RZ, UR4, PT ;  /* 0x00000004ff007c0c */ /* 0x000fc8000bf05070 */
[----:B------:R-:W-:-:S13]  /*0c30*/  ISETP.NE.AND.EX P0, PT, RZ, UR5, PT, P0 ;  /* 0x00000005ff007c0c */ /* 0x000fda000bf05300 */
[----:B------:R-:W-:Y:S05]  /*0c40*/  @!P0 BRA `(.L_x_9) ;  /* 0x00000000001c8947 */ /* 0x000fea0003800000 */
[----:B0-----:R-:W0:Y:S02]  /*0c50*/  LDC.64 R2, c[0x0][0x5a0] ;  /* 0x00016800ff027b82 */ /* 0x001e240000000a00 */
[----:B0-----:R-:W3:Y:S02]  /*0c60*/  LDG.E.64 R2, desc[UR20][R2.64] ;  /* 0x0000001402027981 */ /* 0x001ee4000c1e1b00 */
[----:B---3--:R-:W-:-:S04]  /*0c70*/  ISETP.NE.U32.AND P0, PT, R2, RZ, PT ;  /* 0x000000ff0200720c */ /* 0x008fc80003f05070 */
[----:B------:R-:W-:-:S13]  /*0c80*/  ISETP.NE.AND.EX P0, PT, R3, RZ, PT, P0 ;  /* 0x000000ff0300720c */ /* 0x000fda0003f05300 */
[----:B------:R-:W-:Y:S05]  /*0c90*/  @!P0 BRA `(.L_x_9) ;  /* 0x0000000000088947 */ /* 0x000fea0003800000 */
[----:B-1----:R0:W5:Y:S01]  /*0ca0*/  LD.E R15, desc[UR20][R2.64] ;  /* 0x00000014020f7980 */ /* 0x002162000c101900 */
[----:B------:R-:W-:Y:S05]  /*0cb0*/  BRA `(.L_x_10) ;  /* 0x0000000000207947 */ /* 0x000fea0003800000 */
.L_x_9:
[----:B------:R-:W-:Y:S02]  /*0cc0*/  ULDC.64 UR4, c[0x0][0x590] ;  /* 0x0001640000047ab9 */ /* 0x000fe40000000a00 */
[----:B------:R-:W-:-:S04]  /*0cd0*/  ISETP.NE.U32.AND P0, PT, RZ, UR4, PT ;  /* 0x00000004ff007c0c */ /* 0x000fc8000bf05070 */
[----:B------:R-:W-:-:S13]  /*0ce0*/  ISETP.NE.AND.EX P0, PT, RZ, UR5, PT, P0 ;  /* 0x00000005ff007c0c */ /* 0x000fda000bf05300 */
[----:B------:R-:W-:Y:S05]  /*0cf0*/  @!P0 BRA `(.L_x_11) ;  /* 0x00000000000c8947 */ /* 0x000fea0003800000 */
[----:B0-----:R-:W1:Y:S02]  /*0d00*/  LDC.64 R2, c[0x0][0x590] ;  /* 0x00016400ff027b82 */ /* 0x001e640000000a00 */
[----:B-1----:R1:W5:Y:S01]  /*0d10*/  LDG.E R15, desc[UR20][R2.64] ;  /* 0x00000014020f7981 */ /* 0x002362000c1e1900 */
[----:B------:R-:W-:Y:S05]  /*0d20*/  BRA `(.L_x_10) ;  /* 0x0000000000047947 */ /* 0x000fea0003800000 */
.L_x_11:
[----:B-1----:R-:W3:Y:S02]  /*0d30*/  LDC R15, c[0x0][0x584] ;  /* 0x00016100ff0f7b82 */ /* 0x002ee40000000800 */
.L_x_10:
[----:B------:R-:W4:Y:S01]  /*0d40*/  LDC R0, c[0x0][0x65c] ;  /* 0x00019700ff007b82 */ /* 0x000f220000000800 */
[----:B------:R-:W-:Y:S01]  /*0d50*/  ULDC UR8, c[0x0][0x28c] ;  /* 0x0000a30000087ab9 */ /* 0x000fe20000000800 */
[----:B------:R-:W-:Y:S01]  /*0d60*/  ISETP.NE.AND P0, PT, R6, 0x2, PT ;  /* 0x000000020600780c */ /* 0x000fe20003f05270 */
[----:B------:R-:W-:Y:S01]  /*0d70*/  UIADD3 UR8, UR8, 0x7f, URZ ;  /* 0x0000007f08087890 */ /* 0x000fe2000fffe03f */
[----:B------:R-:W-:Y:S01]  /*0d80*/  IMAD.U32 R4, RZ, RZ, UR13 ;  /* 0x0000000dff047e24 */ /* 0x000fe2000f8e00ff */
[----:B------:R-:W-:Y:S01]  /*0d90*/  UMOV UR5, URZ ;  /* 0x0000003f00057c82 */ /* 0x000fe20008000000 */
[----:B------:R-:W-:Y:S01]  /*0da0*/  UMOV UR4, URZ ;  /* 0x0000003f00047c82 */ /* 0x000fe20008000000 */
[----:B------:R-:W-:-:S04]  /*0db0*/  USHF.R.S32.HI UR9, URZ, 0x1f, UR8 ;  /* 0x0000001f3f097899 */ /* 0x000fc80008011408 */
[----:B------:R-:W-:Y:S01]  /*0dc0*/  ULEA.HI UR9, UR9, UR8, URZ, 0x7 ;  /* 0x0000000809097291 */ /* 0x000fe2000f8f383f */
[----:B----4-:R-:W-:-:S13]  /*0dd0*/  ISETP.NE.AND P4, PT, R0, 0x1, PT ;  /* 0x000000010000780c */ /* 0x010fda0003f85270 */
[----:B01----:R-:W0:Y:S01]  /*0de0*/  @P4 LDC R3, c[0x0][0x10] ;  /* 0x00000400ff034b82 */ /* 0x003e220000000800 */
[----:B------:R-:W-:Y:S02]  /*0df0*/  @P4 IMAD.MOV.U32 R17, RZ, RZ, RZ ;  /* 0x000000ffff114224 */ /* 0x000fe400078e00ff */
[----:B------:R-:W-:-:S05]  /*0e00*/  @P4 IMAD.MOV.U32 R5, RZ, RZ, RZ ;  /* 0x000000ffff054224 */ /* 0x000fca00078e00ff */
[----:B------:R-:W1:Y:S01]  /*0e10*/  @!P4 LDC R9, c[0x0][0xc] ;  /* 0x00000300ff09cb82 */ /* 0x000e620000000800 */
[----:B------:R-:W-:Y:S01]  /*0e20*/  ULDC UR6, c[0x0][0xc] ;  /* 0x0000030000067ab9 */ /* 0x000fe20000000800 */
[----:B------:R-:W-:Y:S02]  /*0e30*/  ULDC UR7, c[0x0][0x10] ;  /* 0x0000040000077ab9 */ /* 0x000fe40000000800 */
[----:B------:R-:W-:-:S04]  /*0e40*/  UIMAD.WIDE.U32 UR6, UR6, UR7, URZ ;  /* 0x00000007060672a5 */ /* 0x000fc8000f8e003f */
[----:B------:R-:W4:Y:S01]  /*0e50*/  LDC R8, c[0x0][0x14] ;  /* 0x00000500ff087b82 */ /* 0x000f220000000800 */
[----:B0-----:R-:W-:Y:S01]  /*0e60*/  @P4 IMAD.WIDE.U32 R2, R3, UR13, R16 ;  /* 0x0000000d03024c25 */ /* 0x001fe2000f8e0010 */
[----:B------:R-:W-:-:S03]  /*0e70*/  USHF.R.S32.HI UR13, URZ, 0x7, UR9 ;  /* 0x000000073f0d7899 */ /* 0x000fc60008011409 */
[----:B------:R-:W-:Y:S02]  /*0e80*/  @P4 IMAD.IADD R3, R3, 0x1, R5 ;  /* 0x0000000103034824 */ /* 0x000fe400078e0205 */
[----:B------:R-:W-:Y:S02]  /*0e90*/  IMAD.MOV.U32 R5, RZ, RZ, RZ ;  /* 0x000000ffff057224 */ /* 0x000fe400078e00ff */
[----:B-1----:R-:W-:-:S04]  /*0ea0*/  @!P4 IMAD.WIDE.U32 R4, R16, R9, R4 ;  /* 0x000000091004c225 */ /* 0x002fc800078e0004 */
[----:B------:R-:W-:Y:S02]  /*0eb0*/  @!P4 IMAD.MOV.U32 R2, RZ, RZ, R4 ;  /* 0x000000ffff02c224 */ /* 0x000fe400078e0004 */
[C---:B----4-:R-:W-:Y:S02]  /*0ec0*/  IMAD R21, R8.reuse, UR7, RZ ;  /* 0x0000000708157c24 */ /* 0x050fe4000f8e02ff */
[----:B------:R-:W-:Y:S01]  /*0ed0*/  IMAD.WIDE.U32 R8, R8, UR6, RZ ;  /* 0x0000000608087c25 */ /* 0x000fe2000f8e00ff */
[----:B------:R-:W-:-:S03]  /*0ee0*/  ULDC.64 UR6, c[0x0][0x650] ;  /* 0x0001940000067ab9 */ /* 0x000fc60000000a00 */
[----:B------:R-:W-:Y:S02]  /*0ef0*/  @!P4 IMAD.MOV.U32 R3, RZ, RZ, R5 ;  /* 0x000000ffff03c224 */ /* 0x000fe400078e0005 */
[----:B------:R-:W-:Y:S01]  /*0f00*/  IMAD.IADD R0, R9, 0x1, R21 ;  /* 0x0000000109007824 */ /* 0x000fe200078e0215 */
[----:B------:R-:W-:Y:S06]  /*0f10*/  @P0 BRA `(.L_x_12) ;  /* 0x0000000000240947 */ /* 0x000fec0003800000 */
[----:B------:R-:W-:Y:S01]  /*0f20*/  USHF.R.U32.HI UR4, URZ, 0x1, UR13 ;  /* 0x000000013f047899 */ /* 0x000fe2000801160d */
[----:B------:R-:W-:Y:S01]  /*0f30*/  IADD3 R2, P0, R2, R8, RZ ;  /* 0x0000000802027210 */ /* 0x000fe20007f1e0ff */
[----:B------:R-:W-:Y:S02]  /*0f40*/  UISETP.GE.U32.AND UP0, UPT, UR13, 0xe, UPT ;  /* 0x0000000e0d00788c */ /* 0x000fe4000bf06070 */
[----:B------:R-:W-:Y:S02]  /*0f50*/  UIMAD.WIDE.U32 UR4, UR4, -0x6db6db6d, URZ ;  /* 0x92492493040478a5 */ /* 0x000fe4000f8e003f */
[----:B------:R-:W-:Y:S02]  /*0f60*/  IMAD.X R3, R0, 0x1, R3, P0 ;  /* 0x0000000100037824 */ /* 0x000fe400000e0603 */
[----:B------:R-:W-:-:S03]  /*0f70*/  USHF.R.U32.HI UR5, URZ, 0x2, UR5 ;  /* 0x000000023f057899 */ /* 0x000fc60008011605 */
[----:B------:R-:W-:Y:S02]  /*0f80*/  UMOV UR4, URZ ;  /* 0x0000003f00047c82 */ /* 0x000fe40008000000 */
[----:B------:R-:W-:Y:S02]  /*0f90*/  @UP0 ULOP3.LUT UR4, UR5, 0x1, URZ, 0xc0, !UPT ;  /* 0x0000000105040892 */ /* 0x000fe4000f8ec03f */
[----:B------:R-:W-:-:S12]  /*0fa0*/  UIMAD UR5, UR5, -0xe, UR13 ;  /* 0xfffffff2050578a4 */ /* 0x000fd8000f8e020d */
.L_x_12:
[----:B------:R-:W-:Y:S01]  /*0fb0*/  ISETP.GE.U32.AND P0, PT, R2, UR6, PT ;  /* 0x0000000602007c0c */ /* 0x000fe2000bf06070 */
[----:B------:R-:W-:Y:S01]  /*0fc0*/  IMAD.MOV.U32 R6, RZ, RZ, -0x1 ;  /* 0xffffffffff067424 */ /* 0x000fe200078e00ff */
[----:B------:R-:W-:Y:S01]  /*0fd0*/  PRMT R20, RZ, 0x7610, R20 ;  /* 0x00007610ff147816 */ /* 0x000fe20000000014 */
[----:B------:R-:W-:Y:S01]  /*0fe0*/  IMAD.MOV.U32 R4, RZ, RZ, -0x1 ;  /* 0xffffffffff047424 */ /* 0x000fe200078e00ff */
[----:B------:R-:W-:Y:S01]  /*0ff0*/  ISETP.GE.U32.AND.EX P0, PT, R3, UR7, PT, P0 ;  /* 0x0000000703007c0c */ /* 0x000fe2000bf06100 */
[----:B------:R-:W-:-:S12]  /*1000*/  IMAD.MOV.U32 R5, RZ, RZ, -0x1 ;  /* 0xffffffffff057424 */ /* 0x000fd800078e00ff */
[----:B------:R-:W-:Y:S05]  /*1010*/  @P0 BRA `(.L_x_13) ;  /* 0x0000000400240947 */ /* 0x000fea0003800000 */
[----:B------:R-:W0:Y:S01]  /*1020*/  LDC.64 R30, c[0x0][0x628] ;  /* 0x00018a00ff1e7b82 */ /* 0x000e220000000a00 */
[----:B------:R-:W-:Y:S02]  /*1030*/  IMAD.MOV.U32 R4, RZ, RZ, R2 ;  /* 0x000000ffff047224 */ /* 0x000fe400078e0002 */
[----:B------:R-:W-:-:S05]  /*1040*/  IMAD.MOV.U32 R5, RZ, RZ, R3 ;  /* 0x000000ffff057224 */ /* 0x000fca00078e0003 */
[----:B------:R-:W1:Y:S08]  /*1050*/  LDC R6, c[0x0][0x630] ;  /* 0x00018c00ff067b82 */ /* 0x000e700000000800 */
[----:B------:R-:W4:Y:S01]  /*1060*/  LDC.64 R32, c[0x0][0x620] ;  /* 0x00018800ff207b82 */ /* 0x000f220000000a00 */
[----:B0-----:R-:W-:-:S04]  /*1070*/  ISETP.NE.U32.AND P0, PT, R30, RZ, PT ;  /* 0x000000ff1e00720c */ /* 0x001fc80003f05070 */
[----:B------:R-:W-:-:S13]  /*1080*/  ISETP.NE.AND.EX P0, PT, R31, RZ, PT, P0 ;  /* 0x000000ff1f00720c */ /* 0x000fda0003f05300 */
[----:B-1--4-:R-:W-:Y:S05]  /*1090*/  @!P0 BRA `(.L_x_14) ;  /* 0x0000000000288947 */ /* 0x012fea0003800000 */
[----:B------:R-:W0:Y:S02]  /*10a0*/  LDC R23, c[0x0][0x634] ;  /* 0x00018d00ff177b82 */ /* 0x000e240000000800 */
[----:B0-----:R-:W-:-:S05]  /*10b0*/  IADD3 R23, P0, R2, R23, RZ ;  /* 0x0000001702177210 */ /* 0x001fca0007f1e0ff */
[----:B------:R-:W-:-:S04]  /*10c0*/  IMAD.X R29, RZ, RZ, R3, P0 ;  /* 0x000000ffff1d7224 */ /* 0x000fc800000e0603 */
[----:B------:R-:W-:-:S04]  /*10d0*/  IMAD.WIDE.U32 R4, R29, R30, RZ ;  /* 0x0000001e1d047225 */ /* 0x000fc800078e00ff */
[----:B------:R-:W-:-:S04]  /*10e0*/  IMAD.WIDE.U32 R20, P0, R23, R31, R4 ;  /* 0x0000001f17147225 */ /* 0x000fc80007800004 */
[----:B------:R-:W-:-:S04]  /*10f0*/  IMAD.WIDE.U32 R4, R23, R30, RZ ;  /* 0x0000001e17047225 */ /* 0x000fc800078e00ff */
[----:B------:R-:W-:Y:S01]  /*1100*/  IMAD.X R23, RZ, RZ, RZ, P0 ;  /* 0x000000ffff177224 */ /* 0x000fe200000e06ff */
[----:B------:R-:W-:Y:S01]  /*1110*/  IADD3 RZ, P0, R5, R20, RZ ;  /* 0x0000001405ff7210 */ /* 0x000fe20007f1e0ff */
[----:B------:R-:W-:-:S04]  /*1120*/  IMAD.MOV.U32 R22, RZ, RZ, R21 ;  /* 0x000000ffff167224 */ /* 0x000fc800078e0015 */
[----:B------:R-:W-:-:S08]  /*1130*/  IMAD.WIDE.U32.X R4, R29, R31, R22, P0 ;  /* 0x0000001f1d047225 */ /* 0x000fd000000e0416 */
.L_x_14:
[----:B------:R-:W0:Y:S01]  /*1140*/  LDC.64 R34, c[0x0][0x640] ;  /* 0x00019000ff227b82 */ /* 0x000e220000000a00 */
[-CC-:B------:R-:W-:Y:S01]  /*1150*/  SHF.R.U64 R36, R4, R6.reuse, R5.reuse ;  /* 0x0000000604247219 */ /* 0x180fe20000001205 */
[----:B------:R-:W-:Y:S01]  /*1160*/  IMAD.MOV.U32 R39, RZ, RZ, 0x1 ;  /* 0x00000001ff277424 */ /* 0x000fe200078e00ff */
[----:B------:R-:W-:Y:S02]  /*1170*/  SHF.R.U32.HI R4, RZ, R6, R5 ;  /* 0x00000006ff047219 */ /* 0x000fe40000011605 */
[----:B------:R-:W-:-:S03]  /*1180*/  IADD3 R21, P0, RZ, -R36, RZ ;  /* 0x80000024ff157210 */ /* 0x000fc60007f1e0ff */
[----:B------:R-:W1:Y:S02]  /*1190*/  LDC R20, c[0x0][0x618] ;  /* 0x00018600ff147b82 */ /* 0x000e640000000800 */
[----:B------:R-:W-:-:S04]  /*11a0*/  IMAD.X R5, RZ, RZ, ~R4, P0 ;  /* 0x000000ffff057224 */ /* 0x000fc800000e0e04 */
[-C--:B------:R-:W-:Y:S02]  /*11b0*/  IMAD R6, R5, R32.reuse, RZ ;  /* 0x0000002005067224 */ /* 0x080fe400078e02ff */
[----:B------:R-:W4:Y:S01]  /*11c0*/  LDC R23, c[0x0][0x608] ;  /* 0x00018200ff177b82 */ /* 0x000f220000000800 */
[----:B------:R-:W-:-:S04]  /*11d0*/  IMAD.WIDE.U32 R4, R21, R32, R2 ;  /* 0x0000002015047225 */ /* 0x000fc800078e0002 */
[----:B------:R-:W-:-:S03]  /*11e0*/  IMAD R21, R21, R33, R6 ;  /* 0x0000002115157224 */ /* 0x000fc600078e0206 */
[----:B------:R-:W2:Y:S01]  /*11f0*/  LDC R26, c[0x0][0x658] ;  /* 0x00019600ff1a7b82 */ /* 0x000ea20000000800 */
[----:B------:R-:W-:Y:S01]  /*1200*/  IMAD.IADD R5, R5, 0x1, R21 ;  /* 0x0000000105057824 */ /* 0x000fe200078e0215 */
[----:B0-----:R-:W-:Y:S01]  /*1210*/  ISETP.NE.U32.AND P0, PT, R34, RZ, PT ;  /* 0x000000ff2200720c */ /* 0x001fe20003f05070 */
[----:B------:R-:W-:-:S03]  /*1220*/  IMAD.MOV.U32 R21, RZ, RZ, -0x1 ;  /* 0xffffffffff157424 */ /* 0x000fc600078e00ff */
[----:B------:R-:W-:Y:S02]  /*1230*/  ISETP.NE.AND.EX P0, PT, R35, RZ, PT, P0 ;  /* 0x000000ff2300720c */ /* 0x000fe40003f05300 */
[----:B------:R-:W0:Y:S01]  /*1240*/  LDC R33, c[0x0][0x600] ;  /* 0x00018000ff217b82 */ /* 0x000e220000000800 */
[-CC-:B-1----:R-:W-:Y:S02]  /*1250*/  SHF.R.U64 R31, R4, R20.reuse, R5.reuse ;  /* 0x00000014041f7219 */ /* 0x182fe40000001205 */
[----:B------:R-:W-:-:S05]  /*1260*/  SHF.R.U32.HI R4, RZ, R20, R5 ;  /* 0x00000014ff047219 */ /* 0x000fca0000011605 */
[----:B------:R-:W1:Y:S01]  /*1270*/  LDC R28, c[0x0][0x648] ;  /* 0x00019200ff1c7b82 */ /* 0x000e620000000800 */
[-CC-:B----4-:R-:W-:Y:S02]  /*1280*/  SHF.R.U64 R41, R31, R23.reuse, R4.reuse ;  /* 0x000000171f297219 */ /* 0x190fe40000001204 */
[----:B------:R-:W-:-:S05]  /*1290*/  SHF.R.U32.HI R5, RZ, R23, R4 ;  /* 0x00000017ff057219 */ /* 0x000fca0000011604 */
[----:B------:R-:W4:Y:S01]  /*12a0*/  LDC R37, c[0x0][0x638] ;  /* 0x00018e00ff257b82 */ /* 0x000f220000000800 */
[-C--:B--2---:R-:W-:Y:S02]  /*12b0*/  SHF.L.U32 R4, R21, R26.reuse, RZ ;  /* 0x0000001a15047219 */ /* 0x084fe400000006ff */
[--C-:B------:R-:W-:Y:S02]  /*12c0*/  SHF.R.U64 R32, R41, R26, R5.reuse ;  /* 0x0000001a29207219 */ /* 0x100fe40000001205 */
[----:B------:R-:W-:Y:S02]  /*12d0*/  LOP3.LUT R6, RZ, R4, RZ, 0x33, !PT ;  /* 0x00000004ff067212 */ /* 0x000fe400078e33ff */
[----:B------:R-:W-:Y:S01]  /*12e0*/  SHF.R.U32.HI R5, RZ, R26, R5 ;  /* 0x0000001aff057219 */ /* 0x000fe20000011605 */
[----:B------:R-:W2:Y:S01]  /*12f0*/  LDC R30, c[0x0][0x610] ;  /* 0x00018400ff1e7b82 */ /* 0x000ea20000000800 */
[----:B------:R-:W-:Y:S01]  /*1300*/  IMAD.MOV.U32 R4, RZ, RZ, R32 ;  /* 0x000000ffff047224 */ /* 0x000fe200078e0020 */
[----:B------:R-:W-:Y:S06]  /*1310*/  @!P0 BRA `(.L_x_15) ;  /* 0x0000000000288947 */ /* 0x000fec0003800000 */
[----:B------:R-:W3:Y:S02]  /*1320*/  LDC R23, c[0x0][0x64c] ;  /* 0x00019300ff177b82 */ /* 0x000ee40000000800 */
[----:B---3--:R-:W-:-:S05]  /*1330*/  IADD3 R23, P0, R32, R23, RZ ;  /* 0x0000001720177210 */ /* 0x008fca0007f1e0ff */
        /* <DEDUP_REMOVED lines=8> */
.L_x_15:
[----:B-1----:R-:W-:Y:S01]  /*13c0*/  SHF.R.U64 R17, R4, R28, R5 ;  /* 0x0000001c04117219 */ /* 0x002fe20000001205 */
[----:B------:R-:W-:Y:S01]  /*13d0*/  @P4 IMAD R25, R27, R24, R16 ;  /* 0x000000181b194224 */ /* 0x000fe200078e0210 */
[----:B------:R-:W-:Y:S02]  /*13e0*/  SHF.L.U32 R4, R39, R26, RZ ;  /* 0x0000001a27047219 */ /* 0x000fe400000006ff */
[----:B------:R-:W-:Y:S01]  /*13f0*/  LOP3.LUT R5, R41, R6, RZ, 0xc0, !PT ;  /* 0x0000000629057212 */ /* 0x000fe200078ec0ff */
[----:B0-----:R-:W-:Y:S02]  /*1400*/  VIADD R6, R33, 0xffffffff ;  /* 0xffffffff21067836 */ /* 0x001fe40000000000 */
[----:B------:R-:W-:Y:S02]  /*1410*/  IMAD.MOV R20, RZ, RZ, -R17 ;  /* 0x000000ffff147224 */ /* 0x000fe400078e0a11 */
[----:B------:R-:W-:Y:S01]  /*1420*/  IMAD R16, R4, R17, R5 ;  /* 0x0000001104107224 */ /* 0x000fe200078e0205 */
[----:B------:R-:W-:Y:S01]  /*1430*/  LOP3.LUT R5, R31, R6, RZ, 0xc0, !PT ;  /* 0x000000061f057212 */ /* 0x000fe200078ec0ff */
[----:B----4-:R-:W-:-:S02]  /*1440*/  IMAD R4, R20, R37, R32 ;  /* 0x0000002514047224 */ /* 0x010fc400078e0220 */
[----:B--2---:R-:W-:Y:S02]  /*1450*/  IMAD R6, R16, R30, R25 ;  /* 0x0000001e10067224 */ /* 0x004fe400078e0219 */
[----:B------:R-:W-:Y:S02]  /*1460*/  IMAD R5, R4, R33, R5 ;  /* 0x0000002104057224 */ /* 0x000fe400078e0205 */
[----:B------:R-:W-:-:S03]  /*1470*/  IMAD.MOV.U32 R20, RZ, RZ, 0x1 ;  /* 0x00000001ff147424 */ /* 0x000fc600078e00ff */
[----:B------:R-:W-:Y:S02]  /*1480*/  SEL R4, R5, R6, !P4 ;  /* 0x0000000605047207 */ /* 0x000fe40006000000 */
[----:B------:R-:W-:Y:S01]  /*1490*/  SEL R6, R6, R5, !P4 ;  /* 0x0000000506067207 */ /* 0x000fe20006000000 */
[----:B------:R-:W-:-:S07]  /*14a0*/  IMAD.MOV.U32 R5, RZ, RZ, R36 ;  /* 0x000000ffff057224 */ /* 0x000fce00078e0024 */
.L_x_13:
[----:B------:R-:W-:Y:S05]  /*14b0*/  @!P2 BRA `(.L_x_16) ;  /* 0x00000000000ca947 */ /* 0x000fea0003800000 */
[----:B------:R-:W-:Y:S01]  /*14c0*/  UCGABAR_WAIT ;  /* 0x0000000000007dc7 */ /* 0x000fe20008000000 */
[----:B------:R-:W-:Y:S01]  /*14d0*/  CCTL.IVALL ;  /* 0x00000000ff00798f */ /* 0x000fe20002000000 */
[----:B------:R-:W-:Y:S05]  /*14e0*/  BRA `(.L_x_17) ;  /* 0x0000000000047947 */ /* 0x000fea0003800000 */
.L_x_16:
[----:B------:R-:W-:Y:S06]  /*14f0*/  BAR.SYNC.DEFER_BLOCKING 0x0 ;  /* 0x0000000000007b1d */ /* 0x000fec0000010000 */
.L_x_17:
[----:B------:R-:W-:Y:S05]  /*1500*/  @!P5 BRA `(.L_x_18) ;  /* 0x00000044005cd947 */ /* 0x000fea0003800000 */
[----:B------:R-:W-:-:S13]  /*1510*/  ISETP.GT.U32.AND P0, PT, R38, 0x1, PT ;  /* 0x000000012600780c */ /* 0x000fda0003f04070 */
[----:B------:R-:W-:Y:S05]  /*1520*/  @P0 EXIT ;  /* 0x000000000000094d */ /* 0x000fea0003800000 */
.L_x_19:
[----:B------:R-:W-:-:S08]  /*1530*/  NOP ;  /* 0x0000000000007918 */ /* 0x000fd00000000000 */
[----:B------:R-:W0:Y:S02]  /*1540*/  USETMAXREG.TRY_ALLOC.CTAPOOL UP0, 0xe8 ;  /* 0x000000e8000079c8 */ /* 0x000e240008000600 */
[----:B0-----:R-:W-:-:S13]  /*1550*/  PLOP3.LUT P0, PT, PT, PT, UP0, 0x80, 0x0 ;  /* 0x000000000000781c */ /* 0x001fda0003f0f008 */
[----:B------:R-:W-:Y:S05]  /*1560*/  @!P0 BRA `(.L_x_19) ;  /* 0xfffffffc00f08947 */ /* 0x000fea000383ffff */
[----:B------:R-:W-:-:S13]  /*1570*/  LOP3.LUT P0, RZ, R20, 0xff, RZ, 0xc0, !PT ;  /* 0x000000ff14ff7812 */ /* 0x000fda000780c0ff */
[----:B------:R-:W-:Y:S05]  /*1580*/  @!P0 EXIT ;  /* 0x000000000000894d */ /* 0x000fea0003800000 */
[----:B------:R-:W0:Y:S01]  /*1590*/  S2UR UR6, SR_CgaCtaId ;  /* 0x00000000000679c3 */ /* 0x000e220000008800 */
[CC--:B------:R-:W-:Y:S01]  /*15a0*/  LEA.HI R11, R19.reuse, R10.reuse, RZ, 0x2 ;  /* 0x0000000a130b7211 */ /* 0x0c0fe200078f10ff */
[----:B------:R-:W-:Y:S01]  /*15b0*/  UIADD3 UR7, UR11, -0x1, URZ ;  /* 0xffffffff0b077890 */ /* 0x000fe2000fffe03f */
[----:B------:R-:W-:Y:S01]  /*15c0*/  LEA.HI R19, R19, R10, RZ, 0x5 ;  /* 0x0000000a13137211 */ /* 0x000fe200078f28ff */
[----:B------:R-:W-:Y:S01]  /*15d0*/  UMOV UR9, 0x400 ;  /* 0x0000040000097882 */ /* 0x000fe20000000000 */
[--C-:B------:R-:W-:Y:S01]  /*15e0*/  SHF.R.S32.HI R16, RZ, 0x2, R11.reuse ;  /* 0x00000002ff107819 */ /* 0x100fe2000001140b */
[----:B------:R-:W-:Y:S01]  /*15f0*/  UISETP.LT.AND UP0, UPT, UR13, 0x1, UPT ;  /* 0x000000010d00788c */ /* 0x000fe2000bf01270 */
[----:B------:R-:W-:Y:S01]  /*1600*/  SHF.R.S32.HI R17, RZ, 0x1f, R11 ;  /* 0x0000001fff117819 */ /* 0x000fe2000001140b */
[----:B------:R-:W-:Y:S01]  /*1610*/  USHF.L.U32 UR22, UR13, 0x1, URZ ;  /* 0x000000010d167899 */ /* 0x000fe2000800063f */
[----:B------:R-:W-:Y:S01]  /*1620*/  SHF.R.S32.HI R19, RZ, 0x5, R19 ;  /* 0x00000005ff137819 */ /* 0x000fe20000011413 */
[----:B------:R-:W-:Y:S01]  /*1630*/  USEL UR10, UR13, 0x1, UP0 ;  /* 0x000000010d0a7887 */ /* 0x000fe20008000000 */
[----:B------:R-:W-:Y:S01]  /*1640*/  LEA.HI R17, R17, R16, RZ, 0x3 ;  /* 0x0000001011117211 */ /* 0x000fe200078f18ff */
[----:B------:R-:W-:Y:S01]  /*1650*/  UISETP.NE.AND UP0, UPT, UR7, URZ, UPT ;  /* 0x0000003f0700728c */ /* 0x000fe2000bf05270 */
[----:B------:R-:W-:Y:S01]  /*1660*/  LOP3.LUT R11, R11, 0xfffffffc, RZ, 0xc0, !PT ;  /* 0xfffffffc0b0b7812 */ /* 0x000fe200078ec0ff */
[----:B------:R-:W-:Y:S01]  /*1670*/  UIADD3 UR10, -UR10, UR13, URZ ;  /* 0x0000000d0a0a7290 */ /* 0x000fe2000fffe13f */
[----:B------:R-:W-:Y:S01]  /*1680*/  LOP3.LUT R17, R17, 0xfffffff8, RZ, 0xc0, !PT ;  /* 0xfffffff811117812 */ /* 0x000fe200078ec0ff */
[----:B------:R-:W-:Y:S01]  /*1690*/  USEL UR16, URZ, 0x1, UP0 ;  /* 0x000000013f107887 */ /* 0x000fe20008000000 */
[----:B------:R-:W-:Y:S01]  /*16a0*/  LOP3.LUT R88, R7, 0x1, RZ, 0xfc, !PT ;  /* 0x0000000107587812 */ /* 0x000fe200078efcff */
[----:B------:R-:W-:-:S02]  /*16b0*/  IMAD.IADD R20, R10, 0x1, -R11 ;  /* 0x000000010a147824 */ /* 0x000fc400078e0a0b */
[----:B------:R-:W-:Y:S02]  /*16c0*/  IMAD.IADD R16, R16, 0x1, -R17 ;  /* 0x0000000110107824 */ /* 0x000fe400078e0a11 */
[----:B------:R-:W-:Y:S01]  /*16d0*/  IMAD.U32 R89, RZ, RZ, UR16 ;  /* 0x00000010ff597e24 */ /* 0x000fe2000f8e00ff */
[----:B0-----:R-:W-:Y:S02]  /*16e0*/  ULEA UR9, UR6, UR9, 0x18 ;  /* 0x0000000906097291 */ /* 0x001fe4000f8ec03f */
[--C-:B------:R-:W-:Y:S01]  /*16f0*/  SHF.R.S32.HI R17, RZ, 0x1f, R16.reuse ;  /* 0x0000001fff117819 */ /* 0x100fe20000011410 */
[----:B------:R-:W-:Y:S01]  /*1700*/  USHF.L.U32 UR6, UR7, 0x3, URZ ;  /* 0x0000000307067899 */ /* 0x000fe2000800063f */
[C-C-:B------:R-:W-:Y:S01]  /*1710*/  IMAD R21, R19.reuse, -0x10, -R16.reuse ;  /* 0xfffffff013157824 */ /* 0x140fe200078e0a10 */
[----:B------:R-:W-:Y:S02]  /*1720*/  UIADD3 UR7, UR9, 0x200, URZ ;  /* 0x0000020009077890 */ /* 0x000fe4000fffe03f */
[----:B------:R-:W-:Y:S01]  /*1730*/  ULOP3.LUT UR6, UR6, 0x8, URZ, 0xc0, !UPT ;  /* 0x0000000806067892 */ /* 0x000fe2000f8ec03f */
[----:B------:R-:W-:Y:S01]  /*1740*/  IMAD.WIDE R10, R19, 0x10, R16 ;  /* 0x00000010130a7825 */ /* 0x000fe200078e0210 */
[----:B------:R-:W-:-:S02]  /*1750*/  UIADD3 UR8, UR9, 0x1c200, URZ ;  /* 0x0001c20009087890 */ /* 0x000fc4000fffe03f */
[----:B------:R-:W-:Y:S02]  /*1760*/  USHF.R.U32.HI UR7, URZ, 0x4, UR7 ;  /* 0x000000043f077899 */ /* 0x000fe40008011607 */
[----:B------:R-:W-:Y:S02]  /*1770*/  USHF.R.U32.HI UR8, URZ, 0x4, UR8 ;  /* 0x000000043f087899 */ /* 0x000fe40008011608 */
[----:B------:R-:W-:Y:S02]  /*1780*/  ULOP3.LUT UR24, UR6, 0x8, URZ, 0x3c, !UPT ;  /* 0x0000000806187892 */ /* 0x000fe4000f8e3c3f */
[----:B------:R-:W-:Y:S02]  /*1790*/  ULOP3.LUT UR12, UR6, 0x18, URZ, 0x3c, !UPT ;  /* 0x00000018060c7892 */ /* 0x000fe4000f8e3c3f */
[----:B------:R-:W-:Y:S01]  /*17a0*/  UIADD3 UR23, UR9, 0xf0, URZ ;  /* 0x000000f009177890 */ /* 0x000fe2000fffe03f */
[----:B------:R-:W-:Y:S01]  /*17b0*/  ULDC UR6, c[0x0][0x284] ;  /* 0x0000a10000067ab9 */ /* 0x000fe20000000800 */
[----:B------:R-:W-:Y:S01]  /*17c0*/  ULOP3.LUT UR7, UR7, 0x3fff, URZ, 0xc0, !UPT ;  /* 0x00003fff07077892 */ /* 0x000fe2000f8ec03f */
[----:B------:R-:W-:Y:S01]  /*17d0*/  VIADD R21, R21, UR6 ;  /* 0x0000000615157c36 */ /* 0x000fe20008000000 */
[----:B------:R-:W-:-:S02]  /*17e0*/  ULOP3.LUT UR8, UR8, 0x3fff, URZ, 0xc0, !UPT ;  /* 0x00003fff08087892 */ /* 0x000fc4000f8ec03f */
[----:B------:R-:W-:Y:S02]  /*17f0*/  ULEA UR11, UR11, UR23, 0x3 ;  /* 0x000000170b0b7291 */ /* 0x000fe4000f8e183f */
[----:B------:R-:W-:Y:S02]  /*1800*/  ULOP3.LUT UR14, UR7, 0x10000, URZ, 0xfc, !UPT ;  /* 0x00010000070e7892 */ /* 0x000fe4000f8efc3f */
[----:B------:R-:W-:-:S12]  /*1810*/  ULOP3.LUT UR15, UR8, 0x10000, URZ, 0xfc, !UPT ;  /* 0x00010000080f7892 */ /* 0x000fd8000f8efc3f */
.L_x_112:
[----:B------:R-:W-:Y:S01]  /*1820*/  SHF.L.U32 R16, R89, 0x1f, RZ ;  /* 0x0000001f59107819 */ /* 0x000fe200000006ff */
[----:B------:R-:W0:Y:S01]  /*1830*/  LDC R17, c[0x0][0x28c] ;  /* 0x0000a300ff117b82 */ /* 0x000e220000000800 */
[----:B------:R-:W-:Y:S01]  /*1840*/  UMOV UR6, URZ ;  /* 0x0000003f00067c82 */ /* 0x000fe20008000000 */
[----:B------:R-:W-:Y:S01]  /*1850*/  UMOV UR25, UR5 ;  /* 0x0000000500197c82 */ /* 0x000fe20008000000 */
[----:B-1----:R-:W1:Y:S01]  /*1860*/  SYNCS.PHASECHK.TRANS64.TRYWAIT P0, [UR11+-0x8], R16 ;  /* 0xfffff810ff0075a7 */ /* 0x002e62000800014b */
[----:B0-----:R-:W-:Y:S01]  /*1870*/  ISETP.GE.AND P1, PT, R17, 0x1, PT ;  /* 0x000000011100780c */ /* 0x001fe20003f26270 */
[----:B-1234-:R-:W-:-:S12]  /*1880*/  @!P0 BRA `(.L_x_20) ;  /* 0x0000005400e08947 */ /* 0x01efd80003800000 */
.L_x_144:
[----:B------:R-:W-:Y:S01]  /*1890*/  UMOV UR7, URZ ;  /* 0x0000003f00077c82 */ /* 0x000fe20008000000 */
[----:B------:R-:W-:Y:S01]  /*18a0*/  UMOV UR8, URZ ;  /* 0x0000003f00087c82 */ /* 0x000fe20008000000 */
[----:B------:R-:W-:Y:S02]  /*18b0*/  CS2R R56, SRZ ;  /* 0x0000000000387805 */ /* 0x000fe4000001ff00 */
[----:B------:R-:W-:Y:S02]  /*18c0*/  CS2R R58, SRZ ;  /* 0x00000000003a7805 */ /* 0x000fe4000001ff00 */
[----:B------:R-:W-:Y:S02]  /*18d0*/  CS2R R60, SRZ ;  /* 0x00000000003c7805 */ /* 0x000fe4000001ff00 */
[----:B------:R-:W-:Y:S02]  /*18e0*/  CS2R R62, SRZ ;  /* 0x00000000003e7805 */ /* 0x000fe4000001ff00 */
[----:B------:R-:W-:-:S02]  /*18f0*/  CS2R R64, SRZ ;  /* 0x0000000000407805 */ /* 0x000fc4000001ff00 */
[----:B------:R-:W-:Y:S02]  /*1900*/  CS2R R66, SRZ ;  /* 0x0000000000427805 */ /* 0x000fe4000001ff00 */
        /* <DEDUP_REMOVED lines=9> */
[----:B------:R-:W-:Y:S01]  /*19a0*/  CS2R R86, SRZ ;  /* 0x0000000000567805 */ /* 0x000fe2000001ff00 */
[----:B------:R-:W-:Y:S01]  /*19b0*/  IMAD.U32 R22, RZ, RZ, UR4 ;  /* 0x00000004ff167e24 */ /* 0x000fe2000f8e00ff */
        /* <DEDUP_REMOVED lines=15> */
[----:B------:R-:W-:Y:S01]  /*1ab0*/  CS2R R54, SRZ ;  /* 0x0000000000367805 */ /* 0x000fe2000001ff00 */
[----:B------:R-:W-:Y:S06]  /*1ac0*/  @!P1 BRA `(.L_x_21) ;  /* 0x0000000400889947 */ /* 0x000fec0003800000 */
[----:B------:R-:W-:-:S13]  /*1ad0*/  ISETP.NE.AND P1, PT, R88, 0x3, PT ;  /* 0x000000035800780c */ /* 0x000fda0003f25270 */
[----:B------:R-:W-:Y:S05]  /*1ae0*/  @!P1 BRA `(.L_x_22) ;  /* 0x0000000000049947 */ /* 0x000fea0003800000 */
[----:B------:R-:W-:Y:S01]  /*1af0*/  BPT.TRAP 0x1 ;  /* 0x000000040000795c */ /* 0x000fe20000300000 */
.L_x_22:
[----:B------:R-:W-:Y:S01]  /*1b00*/  ULEA UR6, UR5, UR9, 0x3 ;  /* 0x0000000905067291 */ /* 0x000fe2000f8e183f */
[----:B0-----:R-:W-:-:S05]  /*1b10*/  IMAD.U32 R16, RZ, RZ, UR4 ;  /* 0x00000004ff107e24 */ /* 0x001fca000f8e00ff */
[----:B------:R-:W-:-:S04]  /*1b20*/  SHF.L.U32 R16, R16, 0x1f, RZ ;  /* 0x0000001f10107819 */ /* 0x000fc800000006ff */
[----:B------:R0:W1:Y:S01]  /*1b30*/  SYNCS.PHASECHK.TRANS64.TRYWAIT P0, [UR6], R16 ;  /* 0x00000010ff0075a7 */ /* 0x0000620008000146 */
[----:B------:R-:W-:Y:S05]  /*1b40*/  @!P1 BRA `(.L_x_23) ;  /* 0x0000000000049947 */ /* 0x000fea0003800000 */
[----:B------:R-:W-:Y:S01]  /*1b50*/  BPT.TRAP 0x1 ;  /* 0x000000040000795c */ /* 0x000fe20000300000 */
.L_x_23:
[----:B-1----:R-:W-:Y:S05]  /*1b60*/  @P0 BRA `(.L_x_24) ;  /* 0x0000000000080947 */ /* 0x002fea0003800000 */
[----:B------:R-:W1:Y:S02]  /*1b70*/  SYNCS.PHASECHK.TRANS64.TRYWAIT P0, [UR6], R16 ;  /* 0x00000010ff0075a7 */ /* 0x000e640008000146 */
[----:B-1----:R-:W-:Y:S05]  /*1b80*/  @!P0 BRA `(.L_x_25) ;  /* 0x0000005400388947 */ /* 0x002fea0003800000 */
.L_x_24:
[----:B------:R-:W-:Y:S01]  /*1b90*/  ULEA UR6, UR5, UR14, 0x9 ;  /* 0x0000000e05067291 */ /* 0x000fe2000f8e483f */
[----:B------:R-:W-:Y:S01]  /*1ba0*/  WARPGROUP.ARRIVE ;  /* 0x00000000000079c5 */ /* 0x000fe20000000000 */
[----:B------:R-:W-:Y:S01]  /*1bb0*/  ULEA UR7, UR5, UR15, 0x9 ;  /* 0x0000000f05077291 */ /* 0x000fe2000f8e483f */
[----:B------:R-:W-:Y:S01]  /*1bc0*/  CS2R R56, SRZ ;  /* 0x0000000000387805 */ /* 0x000fe2000001ff00 */
[----:B------:R-:W-:Y:S01]  /*1bd0*/  UMOV UR17, 0x40000040 ;  /* 0x4000004000117882 */ /* 0x000fe20000000000 */
[----:B------:R-:W-:Y:S01]  /*1be0*/  UMOV UR19, 0x40000040 ;  /* 0x4000004000137882 */ /* 0x000fe20000000000 */
[----:B------:R-:W-:Y:S01]  /*1bf0*/  CS2R R58, SRZ ;  /* 0x00000000003a7805 */ /* 0x000fe2000001ff00 */
[----:B------:R-:W-:Y:S01]  /*1c00*/  UMOV UR16, UR6 ;  /* 0x0000000600107c82 */ /* 0x000fe20008000000 */
[----:B------:R-:W-:Y:S01]  /*1c10*/  CS2R R60, SRZ ;  /* 0x00000000003c7805 */ /* 0x000fe2000001ff00 */
[----:B------:R-:W-:Y:S01]  /*1c20*/  UMOV UR18, UR7 ;  /* 0x0000000700127c82 */ /* 0x000fe20008000000 */
[----:B------:R-:W-:Y:S01]  /*1c30*/  CS2R R62, SRZ ;  /* 0x00000000003e7805 */ /* 0x000fe2000001ff00 */
[----:B------:R-:W-:Y:S01]  /*1c40*/  QGMMA.64x64x32.F32.E5M2.E5M2 R24, gdesc[UR16], RZ, !UPT ;  /* 0x00e00000101879f3 */ /* 0x000fe2000c7038ff */
[----:B------:R-:W-:Y:S01]  /*1c50*/  UIADD3 UR16, UR6, 0x2, URZ ;  /* 0x0000000206107890 */ /* 0x000fe2000fffe03f */
[----:B------:R-:W-:Y:S01]  /*1c60*/  CS2R R64, SRZ ;  /* 0x0000000000407805 */ /* 0x000fe2000001ff00 */
[----:B------:R-:W-:Y:S01]  /*1c70*/  UIADD3 UR18, UR7, 0x2, URZ ;  /* 0x0000000207127890 */ /* 0x000fe2000fffe03f */
[----:B------:R-:W-:Y:S01]  /*1c80*/  CS2R R66, SRZ ;  /* 0x0000000000427805 */ /* 0x000fe2000001ff00 */
[----:B------:R-:W-:Y:S01]  /*1c90*/  UMOV UR17, 0x40000040 ;  /* 0x4000004000117882 */ /* 0x000fe20000000000 */
[----:B------:R-:W-:Y:S01]  /*1ca0*/  UMOV UR19, 0x40000040 ;  /* 0x4000004000137882 */ /* 0x000fe20000000000 */
        /* <DEDUP_REMOVED lines=10> */
[----:B------:R-:W-:Y:S01]  /*1d50*/  QGMMA.64x64x32.F32.E5M2.E5M2 R24, gdesc[UR16], R24 ;  /* 0x00e00000101879f3 */ /* 0x000fe20008703818 */
[----:B------:R-:W-:Y:S02]  /*1d60*/  UIADD3 UR16, UR6, 0x4, URZ ;  /* 0x0000000406107890 */ /* 0x000fe4000fffe03f */
[----:B------:R-:W-:Y:S01]  /*1d70*/  UIADD3 UR18, UR7, 0x4, URZ ;  /* 0x0000000407127890 */ /* 0x000fe2000fffe03f */
[----:B------:R-:W-:Y:S01]  /*1d80*/  UMOV UR17, 0x40000040 ;  /* 0x4000004000117882 */ /* 0x000fe20000000000 */
[----:B------:R-:W-:-:S07]  /*1d90*/  UMOV UR19, 0x40000040 ;  /* 0x4000004000137882 */ /* 0x000fce0000000000 */
[----:B------:R-:W-:Y:S01]  /*1da0*/  QGMMA.64x64x32.F32.E5M2.E5M2 R24, gdesc[UR16], R24 ;  /* 0x00e00000101879f3 */ /* 0x000fe20008703818 */
[----:B------:R-:W-:Y:S02]  /*1db0*/  UIADD3 UR18, UR7, 0x6, URZ ;  /* 0x0000000607127890 */ /* 0x000fe4000fffe03f */
[----:B------:R-:W-:Y:S01]  /*1dc0*/  UIADD3 UR16, UR6, 0x6, URZ ;  /* 0x0000000606107890 */ /* 0x000fe2000fffe03f */
[----:B------:R-:W-:Y:S01]  /*1dd0*/  ULDC UR7, c[0x0][0x50c] ;  /* 0x0001430000077ab9 */ /* 0x000fe20000000800 */
[----:B------:R-:W-:Y:S01]  /*1de0*/  UMOV UR17, 0x40000040 ;  /* 0x4000004000117882 */ /* 0x000fe20000000000 */
[----:B------:R-:W-:Y:S01]  /*1df0*/  UISETP.NE.AND UP0, UPT, UR7, 0x4, UPT ;  /* 0x000000040700788c */ /* 0x000fe2000bf05270 */
[----:B------:R-:W-:Y:S01]  /*1e00*/  UMOV UR19, 0x40000040 ;  /* 0x4000004000137882 */ /* 0x000fe20000000000 */
[----:B------:R-:W-:Y:S02]  /*1e10*/  UMOV UR6, 0x4 ;  /* 0x0000000400067882 */ /* 0x000fe40000000000 */
[----:B------:R-:W-:-:S06]  /*1e20*/  USEL UR7, URZ, 0x1, UP0 ;  /* 0x000000013f077887 */ /* 0x000fcc0008000000 */
[----:B------:R-:W-:Y:S01]  /*1e30*/  ISETP.NE.AND P0, PT, RZ, UR7, PT ;  /* 0x00000007ff007c0c */ /* 0x000fe2000bf05270 */
[----:B------:R-:W-:-:S12]  /*1e40*/  QGMMA.64x64x32.F32.E5M2.E5M2 R24, gdesc[UR16], R24, gsb0 ;  /* 0x00e00000101879f3 */ /* 0x000fd80008003818 */
[----:B------:R-:W-:Y:S05]  /*1e50*/  @!P0 BRA `(.L_x_26) ;  /* 0x0000000000888947 */ /* 0x000fea0003800000 */
[----:B------:R-:W-:Y:S02]  /*1e60*/  WARPGROUP.DEPBAR.LE gsb0, 0x0 ;  /* 0x00008000000079c5 */ /* 0x000fe40000010000 */
[----:B------:R-:W-:-:S01]  /*1e70*/  FADD R87, RZ, R24 ;  /* 0x00000018ff577221 */ /* 0x000fc20000000000 */
[----:B------:R-:W-:Y:S01]  /*1e80*/  FADD R86, RZ, R25 ;  /* 0x00000019ff567221 */ /* 0x000fe20000000000 */
        /* <DEDUP_REMOVED lines=30> */
[----:B------:R-:W-:-:S06]  /*2070*/  UMOV UR6, URZ ;  /* 0x0000003f00067c82 */ /* 0x000fcc0008000000 */
.L_x_26:
[----:B------:R-:W-:-:S04]  /*2080*/  UIADD3 UR25, UR5, 0x1, URZ ;  /* 0x0000000105197890 */ /* 0x000fc8000fffe03f */
[----:B------:R-:W-:-:S04]  /*2090*/  UISETP.NE.AND UP0, UPT, UR25, 0xe, UPT ;  /* 0x0000000e1900788c */ /* 0x000fc8000bf05270 */
[----:B------:R-:W-:Y:S02]  /*20a0*/  USEL UR8, URZ, 0x1, UP0 ;  /* 0x000000013f087887 */ /* 0x000fe40008000000 */
[----:B------:R-:W-:Y:S02]  /*20b0*/  USEL UR25, UR25, URZ, UP0 ;  /* 0x0000003f19197287 */ /* 0x000fe40008000000 */
[----:B------:R-:W-:-:S06]  /*20c0*/  ULOP3.LUT UR8, UR4, UR8, URZ, 0x3c, !UPT ;  /* 0x0000000804087292 */ /* 0x000fcc000f8e3c3f */
[----:B------:R-:W-:Y:S01]  /*20d0*/  IMAD.U32 R22, RZ, RZ, UR8 ;  /* 0x00000008ff167e24 */ /* 0x000fe2000f8e00ff */
[----:B------:R-:W-:-:S06]  /*20e0*/  UMOV UR8, 0x1 ;  /* 0x0000000100087882 */ /* 0x000fcc0000000000 */
.L_x_21:
[----:B------:R-:W-:-:S06]  /*20f0*/  UISETP.GE.AND UP0, UPT, UR10, 0x1, UPT ;  /* 0x000000010a00788c */ /* 0x000fcc000bf06270 */
[----:B------:R-:W-:-:S13]  /*2100*/  PLOP3.LUT P0, PT, PT, PT, UP0, 0x80, 0x0 ;  /* 0x000000000000781c */ /* 0x000fda0003f0f008 */
[----:B------:R-:W-:Y:S05]  /*2110*/  @!P0 BRA `(.L_x_27) ;  /* 0x0000000400988947 */ /* 0x000fea0003800000 */
[----:B01----:R-:W-:Y:S01]  /*2120*/  IMAD.U32 R16, RZ, RZ, UR10 ;  /* 0x0000000aff107e24 */ /* 0x003fe2000f8e00ff */
[----:B------:R-:W-:Y:S01]  /*2130*/  ULDC UR26, c[0x0][0x50c] ;  /* 0x00014300001a7ab9 */ /* 0x000fe20000000800 */
[----:B------:R-:W-:-:S07]  /*2140*/  IMAD.U32 R17, RZ, RZ, UR5 ;  /* 0x00000005ff117e24 */ /* 0x000fce000f8e00ff */
.L_x_35:
[----:B------:R-:W-:-:S13]  /*2150*/  ISETP.NE.AND P1, PT, R88, 0x3, PT ;  /* 0x000000035800780c */ /* 0x000fda0003f25270 */
[----:B------:R-:W-:Y:S05]  /*2160*/  @!P1 BRA `(.L_x_28) ;  /* 0x0000000000049947 */ /* 0x000fea0003800000 */
[----:B------:R-:W-:Y:S01]  /*2170*/  BPT.TRAP 0x1 ;  /* 0x000000040000795c */ /* 0x000fe20000300000 */
.L_x_28:
[----:B------:R-:W-:Y:S01]  /*2180*/  ULEA UR16, UR25, UR9, 0x3 ;  /* 0x0000000919107291 */ /* 0x000fe2000f8e183f */
[----:B------:R-:W-:-:S08]  /*2190*/  SHF.L.U32 R18, R22, 0x1f, RZ ;  /* 0x0000001f16127819 */ /* 0x000fd000000006ff */
[----:B------:R0:W1:Y:S01]  /*21a0*/  SYNCS.PHASECHK.TRANS64.TRYWAIT P0, [UR16], R18 ;  /* 0x00000012ff0075a7 */ /* 0x0000620008000150 */
[----:B------:R-:W-:Y:S05]  /*21b0*/  @!P1 BRA `(.L_x_29) ;  /* 0x0000000000049947 */ /* 0x000fea0003800000 */
[----:B------:R-:W-:Y:S01]  /*21c0*/  BPT.TRAP 0x1 ;  /* 0x000000040000795c */ /* 0x000fe20000300000 */
.L_x_29:
[----:B-1----:R-:W-:Y:S05]  /*21d0*/  @P0 BRA `(.L_x_30) ;  /* 0x0000000000080947 */ /* 0x002fea0003800000 */
[----:B------:R-:W1:Y:S02]  /*21e0*/  SYNCS.PHASECHK.TRANS64.TRYWAIT P0, [UR16], R18 ;  /* 0x00000012ff0075a7 */ /* 0x000e640008000150 */
[----:B-1----:R-:W-:Y:S05]  /*21f0*/  @!P0 BRA `(.L_x_31) ;  /* 0x0000004c00b48947 */ /* 0x002fea0003800000 */
.L_x_30:
[----:B------:R-:W-:Y:S01]  /*2200*/  UISETP.NE.AND UP0, UPT, UR7, URZ, UPT ;  /* 0x0000003f0700728c */ /* 0x000fe2000bf05270 */
[----:B------:R-:W-:Y:S01]  /*2210*/  WARPGROUP.ARRIVE ;  /* 0x00000000000079c5 */ /* 0x000fe20000000000 */
[----:B------:R-:W-:Y:S02]  /*2220*/  ULEA UR7, UR25, UR14, 0x9 ;  /* 0x0000000e19077291 */ /* 0x000fe4000f8e483f */
[----:B------:R-:W-:Y:S01]  /*2230*/  USEL UR8, UR8, URZ, !UP0 ;  /* 0x0000003f08087287 */ /* 0x000fe2000c000000 */
[----:B------:R-:W-:Y:S01]  /*2240*/  UMOV UR17, 0x40000040 ;  /* 0x4000004000117882 */ /* 0x000fe20000000000 */
[----:B------:R-:W-:Y:S02]  /*2250*/  UMOV UR19, 0x40000040 ;  /* 0x4000004000137882 */ /* 0x000fe40000000000 */
[----:B------:R-:W-:Y:S02]  /*2260*/  UISETP.NE.U32.AND UP0, UPT, UR8, URZ, UPT ;  /* 0x0000003f0800728c */ /* 0x000fe4000bf05070 */
[----:B------:R-:W-:Y:S01]  /*2270*/  ULEA UR8, UR25, UR15, 0x9 ;  /* 0x0000000f19087291 */ /* 0x000fe2000f8e483f */
[----:B------:R-:W-:Y:S01]  /*2280*/  UMOV UR16, UR7 ;  /* 0x0000000700107c82 */ /* 0x000fe20008000000 */
[----:B------:R-:W-:-:S05]  /*2290*/  UIADD3 UR6, UR6, 0x4, URZ ;  /* 0x0000000406067890 */ /* 0x000fca000fffe03f */
[----:B------:R-:W-:Y:S02]  /*22a0*/  UMOV UR18, UR8 ;  /* 0x0000000800127c82 */ /* 0x000fe40008000000 */
[----:B------:R-:W-:Y:S01]  /*22b0*/  QGMMA.64x64x32.F32.E5M2.E5M2 R24, gdesc[UR16], R24, UP0 ;  /* 0x00e00000101879f3 */ /* 0x000fe2000bf03818 */
[----:B------:R-:W-:Y:S02]  /*22c0*/  UIADD3 UR16, UR7, 0x2, URZ ;  /* 0x0000000207107890 */ /* 0x000fe4000fffe03f */
[----:B------:R-:W-:Y:S01]  /*22d0*/  UIADD3 UR18, UR8, 0x2, URZ ;  /* 0x0000000208127890 */ /* 0x000fe2000fffe03f */
[----:B------:R-:W-:Y:S01]  /*22e0*/  UMOV UR17, 0x40000040 ;  /* 0x4000004000117882 */ /* 0x000fe20000000000 */
[----:B------:R-:W-:Y:S01]  /*22f0*/  UMOV UR19, 0x40000040 ;  /* 0x4000004000137882 */ /* 0x000fe20000000000 */
[----:B------:R-:W-:-:S06]  /*2300*/  UISETP.NE.AND UP0, UPT, UR6, UR26, UPT ;  /* 0x0000001a0600728c */ /* 0x000fcc000bf05270 */
        /* <DEDUP_REMOVED lines=8> */
[----:B------:R-:W-:Y:S01]  /*2390*/  UMOV UR17, 0x40000040 ;  /* 0x4000004000117882 */ /* 0x000fe20000000000 */
[----:B------:R-:W-:Y:S01]  /*23a0*/  UMOV UR19, 0x40000040 ;  /* 0x4000004000137882 */ /* 0x000fe20000000000 */
[----:B------:R-:W-:-:S06]  /*23b0*/  USEL UR7, URZ, 0x1, UP0 ;  /* 0x000000013f077887 */ /* 0x000fcc0008000000 */
[----:B------:R-:W-:Y:S01]  /*23c0*/  ISETP.NE.AND P0, PT, RZ, UR7, PT ;  /* 0x00000007ff007c0c */ /* 0x000fe2000bf05270 */
[----:B------:R-:W-:Y:S03]  /*23d0*/  QGMMA.64x64x32.F32.E5M2.E5M2 R24, gdesc[UR16], R24, gsb0 ;  /* 0x00e00000101879f3 */ /* 0x000fe60008003818 */
[----:B------:R-:W-:-:S09]  /*23e0*/  WARPGROUP.DEPBAR.LE gsb0, 0x1 ;  /* 0x00008000000079c5 */ /* 0x000fd20000010100 */
[----:B------:R-:W-:Y:S05]  /*23f0*/  @!P0 BRA `(.L_x_32) ;  /* 0x0000000000888947 */ /* 0x000fea0003800000 */
[----:B------:R-:W-:Y:S02]  /*2400*/  WARPGROUP.DEPBAR.LE gsb0, 0x0 ;  /* 0x00008000000079c5 */ /* 0x000fe40000010000 */
[----:B------:R-:W-:-:S01]  /*2410*/  FADD R87, R24, R87 ;  /* 0x0000005718577221 */ /* 0x000fc20000000000 */
[----:B------:R-:W-:Y:S01]  /*2420*/  FADD R86, R25, R86 ;  /* 0x0000005619567221 */ /* 0x000fe20000000000 */
        /* <DEDUP_REMOVED lines=30> */
[----:B------:R-:W-:-:S06]  /*2610*/  UMOV UR6, URZ ;  /* 0x0000003f00067c82 */ /* 0x000fcc0008000000 */
.L_x_32:
[----:B------:R-:W-:Y:S05]  /*2620*/  @!P1 BRA `(.L_x_33) ;  /* 0x0000000000049947 */ /* 0x000fea0003800000 */
[----:B------:R-:W-:Y:S01]  /*2630*/  BPT.TRAP 0x1 ;  /* 0x000000040000795c */ /* 0x000fe20000300000 */
.L_x_33:
[----:B------:R-:W-:-:S13]  /*2640*/  ISETP.NE.AND P0, PT, R13, RZ, PT ;  /* 0x000000ff0d00720c */ /* 0x000fda0003f05270 */
[----:B01----:R-:W-:-:S05]  /*2650*/  @P0 LEA R18, R17, UR9, 0x3 ;  /* 0x0000000911120c11 */ /* 0x003fca000f8e18ff */
[----:B------:R-:W-:-:S05]  /*2660*/  @P0 VIADD R19, R18, 0x70 ;  /* 0x0000007012130836 */ /* 0x000fca0000000000 */
[----:B------:R-:W-:-:S04]  /*2670*/  @P0 PRMT R19, R12, 0x654, R19 ;  /* 0x000006540c130816 */ /* 0x000fc80000000013 */
[----:B------:R0:W-:Y:S01]  /*2680*/  @P0 SYNCS.ARRIVE.TRANS64.RED.A1T0 RZ, [R19+URZ], RZ ;  /* 0x000000ff13ff09a7 */ /* 0x0001e2000810043f */
[----:B------:R-:W-:-:S13]  /*2690*/  ISETP.GT.U32.AND P0, PT, R7, 0x1, PT ;  /* 0x000000010700780c */ /* 0x000fda0003f04070 */
[----:B0-----:R-:W-:Y:S05]  /*26a0*/  @P0 BRA `(.L_x_34) ;  /* 0x0000000000040947 */ /* 0x001fea0003800000 */
[----:B------:R-:W-:Y:S01]  /*26b0*/  BPT.TRAP 0x1 ;  /* 0x000000040000795c */ /* 0x000fe20000300000 */
.L_x_34:
[----:B------:R-:W-:Y:S01]  /*26c0*/  UIADD3 UR25, UR25, 0x1, URZ ;  /* 0x0000000119197890 */ /* 0x000fe2000fffe03f */
[C---:B------:R-:W-:Y:S01]  /*26d0*/  ISETP.GT.AND P1, PT, R16.reuse, 0x1, PT ;  /* 0x000000011000780c */ /* 0x040fe20003f24270 */
[----:B------:R-:W-:Y:S02]  /*26e0*/  VIADD R17, R17, 0x1 ;  /* 0x0000000111117836 */ /* 0x000fe40000000000 */
[----:B------:R-:W-:Y:S01]  /*26f0*/  UISETP.NE.AND UP0, UPT, UR25, 0xe, UPT ;  /* 0x0000000e1900788c */ /* 0x000fe2000bf05270 */
[----:B------:R-:W-:Y:S02]  /*2700*/  VIADD R16, R16, 0xffffffff ;  /* 0xffffffff10107836 */ /* 0x000fe40000000000 */
[C---:B------:R-:W-:Y:S01]  /*2710*/  ISETP.NE.AND P0, PT, R17.reuse, 0xe, PT ;  /* 0x0000000e1100780c */ /* 0x040fe20003f05270 */
[----:B------:R-:W-:Y:S02]  /*2720*/  USEL UR8, URZ, 0x1, UP0 ;  /* 0x000000013f087887 */ /* 0x000fe40008000000 */
[----:B------:R-:W-:Y:S01]  /*2730*/  USEL UR25, UR25, URZ, UP0 ;  /* 0x0000003f19197287 */ /* 0x000fe20008000000 */
[----:B------:R-:W-:-:S03]  /*2740*/  SEL R17, R17, RZ, P0 ;  /* 0x000000ff11117207 */ /* 0x000fc60000000000 */
[----:B------:R-:W-:Y:S01]  /*2750*/  LOP3.LUT R22, R22, UR8, RZ, 0x3c, !PT ;  /* 0x0000000816167c12 */ /* 0x000fe2000f8e3cff */
[----:B------:R-:W-:Y:S01]  /*2760*/  UMOV UR8, 0x1 ;  /* 0x0000000100087882 */ /* 0x000fe20000000000 */
[----:B------:R-:W-:Y:S06]  /*2770*/  @P1 BRA `(.L_x_35) ;  /* 0xfffffff800741947 */ /* 0x000fec000383ffff */
.L_x_27:
[----:B------:R-:W-:Y:S01]  /*2780*/  UISETP.NE.AND UP0, UPT, UR6, URZ, UPT ;  /* 0x0000003f0600728c */ /* 0x000fe2000bf05270 */
[----:B01----:R-:W0:Y:S01]  /*2790*/  LDC R16, c[0x0][0x28c] ;  /* 0x0000a300ff107b82 */ /* 0x003e220000000800 */
[----:B------:R-:W-:Y:S02]  /*27a0*/  IMAD.U32 R17, RZ, RZ, UR24 ;  /* 0x00000018ff117e24 */ /* 0x000fe4000f8e00ff */
[----:B------:R-:W-:-:S06]  /*27b0*/  USEL UR6, URZ, 0x1, !UP0 ;  /* 0x000000013f067887 */ /* 0x000fcc000c000000 */
[----:B------:R-:W-:-:S13]  /*27c0*/  ISETP.NE.AND P0, PT, RZ, UR6, PT ;  /* 0x00000006ff007c0c */ /* 0x000fda000bf05270 */
[----:B------:R-:W-:Y:S05]  /*27d0*/  @!P0 BRA `(.L_x_36) ;  /* 0x0000000000848947 */ /* 0x000fea0003800000 */
[----:B------:R-:W-:Y:S02]  /*27e0*/  WARPGROUP.DEPBAR.LE gsb0, 0x0 ;  /* 0x00008000000079c5 */ /* 0x000fe40000010000 */
[----:B------:R-:W-:Y:S01]  /*27f0*/  FADD R87, R24, R87 ;  /* 0x0000005718577221 */ /* 0x000fe20000000000 */
        /* <DEDUP_REMOVED lines=30> */
[----:B------:R-:W-:-:S07]  /*29e0*/  FADD R56, R56, R55 ;  /* 0x0000003738387221 */ /* 0x000fce0000000000 */
.L_x_36:
[----:B0-----:R-:W-:Y:S01]  /*29f0*/  ISETP.GE.AND P0, PT, R16, 0x1, PT ;  /* 0x000000011000780c */ /* 0x001fe20003f06270 */
[----:B------:R0:W-:Y:S01]  /*2a00*/  SYNCS.ARRIVE.TRANS64.A1T0 RZ, [R17+UR23], RZ ;  /* 0x000000ff11ff79a7 */ /* 0x0001e20008100017 */
[----:B------:R-:W-:-:S11]  /*2a10*/  WARPGROUP.DEPBAR.LE gsb0, 0x0 ;  /* 0x00008000000079c5 */ /* 0x000fd60000010000 */
[----:B------:R-:W-:Y:S05]  /*2a20*/  @!P0 BRA `(.L_x_37) ;  /* 0x0000000000508947 */ /* 0x000fea0003800000 */
[----:B------:R-:W-:-:S13]  /*2a30*/  ISETP.NE.AND P0, PT, R88, 0x3, PT ;  /* 0x000000035800780c */ /* 0x000fda0003f05270 */
[----:B------:R-:W-:Y:S05]  /*2a40*/  @!P0 BRA `(.L_x_38) ;  /* 0x0000000000048947 */ /* 0x000fea0003800000 */
[----:B------:R-:W-:Y:S01]  /*2a50*/  BPT.TRAP 0x1 ;  /* 0x000000040000795c */ /* 0x000fe20000300000 */
.L_x_38:
[----:B------:R-:W-:Y:S01]  /*2a60*/  ISETP.NE.AND P0, PT, R13, RZ, PT ;  /* 0x000000ff0d00720c */ /* 0x000fe20003f05270 */
[----:B------:R-:W-:Y:S01]  /*2a70*/  BSSY B0, `(.L_x_39) ;  /* 0x000000d000007945 */ /* 0x000fe20003800000 */
[----:B------:R-:W-:-:S11]  /*2a80*/  ISETP.GT.U32.AND P1, PT, R7, 0x1, PT ;  /* 0x000000010700780c */ /* 0x000fd60003f24070 */
[----:B------:R-:W-:Y:S05]  /*2a90*/  @!P0 BRA `(.L_x_40) ;  /* 0x0000000000288947 */ /* 0x000fea0003800000 */
[----:B------:R-:W-:-:S04]  /*2aa0*/  UIADD3 UR8, UR10, UR5, URZ ;  /* 0x000000050a087290 */ /* 0x000fc8000fffe03f */
[----:B------:R-:W-:-:S04]  /*2ab0*/  USHF.R.U32.HI UR6, URZ, 0x1, UR8 ;  /* 0x000000013f067899 */ /* 0x000fc80008011608 */
[----:B------:R-:W-:-:S04]  /*2ac0*/  UIMAD.WIDE.U32 UR6, UR6, -0x6db6db6d, URZ ;  /* 0x92492493060678a5 */ /* 0x000fc8000f8e003f */
[----:B------:R-:W-:-:S04]  /*2ad0*/  USHF.R.U32.HI UR6, URZ, 0x2, UR7 ;  /* 0x000000023f067899 */ /* 0x000fc80008011607 */
[----:B------:R-:W-:-:S04]  /*2ae0*/  UIMAD UR8, UR6, -0xe, UR8 ;  /* 0xfffffff2060878a4 */ /* 0x000fc8000f8e0208 */
[----:B------:R-:W-:-:S04]  /*2af0*/  ULEA UR8, UR8, UR9, 0x3 ;  /* 0x0000000908087291 */ /* 0x000fc8000f8e183f */
[----:B------:R-:W-:-:S06]  /*2b00*/  UIADD3 UR8, UR8, 0x70, URZ ;  /* 0x0000007008087890 */ /* 0x000fcc000fffe03f */
[----:B0-----:R-:W-:-:S05]  /*2b10*/  IMAD.U32 R17, RZ, RZ, UR8 ;  /* 0x00000008ff117e24 */ /* 0x001fca000f8e00ff */
[----:B------:R-:W-:-:S04]  /*2b20*/  PRMT R16, R12, 0x654, R17 ;  /* 0x000006540c107816 */ /* 0x000fc80000000011 */
[----:B------:R1:W-:Y:S03]  /*2b30*/  SYNCS.ARRIVE.TRANS64.RED.A1T0 RZ, [R16+URZ], RZ ;  /* 0x000000ff10ff79a7 */ /* 0x0003e6000810043f */
.L_x_40:
[----:B------:R-:W-:Y:S05]  /*2b40*/  BSYNC B0 ;  /* 0x0000000000007941 */ /* 0x000fea0003800000 */
.L_x_39:
[----:B------:R-:W-:Y:S05]  /*2b50*/  @P1 BRA `(.L_x_37) ;  /* 0x0000000000041947 */ /* 0x000fea0003800000 */
[----:B------:R-:W-:Y:S01]  /*2b60*/  BPT.TRAP 0x1 ;  /* 0x000000040000795c */ /* 0x000fe20000300000 */
.L_x_37:
[----:B-1----:R-:W-:Y:S01]  /*2b70*/  SHF.L.U32 R16, R89, 0x1f, RZ ;  /* 0x0000001f59107819 */ /* 0x002fe200000006ff */
[----:B------:R-:W-:Y:S01]  /*2b80*/  UIADD3 UR5, UR22, UR5, URZ ;  /* 0x0000000516057290 */ /* 0x000fe2000fffe03f */
[----:B------:R-:W1:Y:S01]  /*2b90*/  LDC R29, c[0x0][0x288] ;  /* 0x0000a200ff1d7b82 */ /* 0x000e620000000800 */
[----:B------:R-:W-:Y:S01]  /*2ba0*/  UISETP.GE.U32.AND UP1, UPT, UR22, 0xe, UPT ;  /* 0x0000000e1600788c */ /* 0x000fe2000bf26070 */
[----:B------:R-:W-:Y:S01]  /*2bb0*/  IMAD.SHL.U32 R22, R20, 0x2, RZ ;  /* 0x0000000214167824 */ /* 0x000fe200078e00ff */
[----:B------:R-:W-:Y:S02]  /*2bc0*/  UISETP.GT.U32.AND UP0, UPT, UR5, 0xd, UPT ;  /* 0x0000000d0500788c */ /* 0x000fe4000bf04070 */
[----:B------:R-:W-:Y:S02]  /*2bd0*/  USHF.R.U32.HI UR6, URZ, 0x1, UR5 ;  /* 0x000000013f067899 */ /* 0x000fe40008011605 */
[----:B------:R-:W-:Y:S01]  /*2be0*/  UISETP.LT.U32.AND UP0, UPT, UR22, 0xe, UP0 ;  /* 0x0000000e1600788c */ /* 0x000fe20008701070 */
[----:B------:R-:W4:Y:S01]  /*2bf0*/  SYNCS.PHASECHK.TRANS64.TRYWAIT P0, [UR11+0x8], R16 ;  /* 0x00000810ff0075a7 */ /* 0x000f22000800014b */
[----:B------:R-:W-:Y:S01]  /*2c00*/  UIMAD.WIDE.U32 UR6, UR6, -0x6db6db6d, URZ ;  /* 0x92492493060678a5 */ /* 0x000fe2000f8e003f */
[----:B------:R-:W-:Y:S01]  /*2c10*/  SHF.R.S32.HI R23, RZ, 0x1f, R22 ;  /* 0x0000001fff177819 */ /* 0x000fe20000011416 */
[----:B------:R-:W-:-:S02]  /*2c20*/  USEL UR8, URZ, 0x1, !UP0 ;  /* 0x000000013f087887 */ /* 0x000fc4000c000000 */
[----:B------:R-:W-:Y:S02]  /*2c30*/  USHF.R.U32.HI UR6, URZ, 0x2, UR7 ;  /* 0x000000023f067899 */ /* 0x000fe40008011607 */
[----:B------:R-:W-:Y:S02]  /*2c40*/  ULOP3.LUT UR4, UR4, UR8, URZ, 0x3c, !UPT ;  /* 0x0000000804047292 */ /* 0x000fe4000f8e3c3f */
[----:B------:R-:W-:Y:S02]  /*2c50*/  UIMAD UR5, UR6, -0xe, UR5 ;  /* 0xfffffff2060578a4 */ /* 0x000fe4000f8e0205 */
[----:B------:R-:W-:Y:S01]  /*2c60*/  @UP1 ULOP3.LUT UR4, UR4, 0x1, UR6, 0x78, !UPT ;  /* 0x0000000104041892 */ /* 0x000fe2000f8e7806 */
[----:B-1--4-:R-:W-:Y:S11]  /*2c70*/  @!P0 BRA `(.L_x_41) ;  /* 0x00000044002c8947 */ /* 0x012ff60003800000 */
.L_x_145:
[----:B------:R-:W-:Y:S01]  /*2c80*/  IMAD.SHL.U32 R31, R4, 0x40, RZ ;  /* 0x00000040041f7824 */ /* 0x000fe200078e00ff */
[----:B------:R-:W-:Y:S01]  /*2c90*/  ULDC UR8, c[0x0][0x284] ;  /* 0x0000a10000087ab9 */ /* 0x000fe20000000800 */
[----:B------:R-:W-:Y:S01]  /*2ca0*/  IMAD.SHL.U32 R4, R6, 0x40, RZ ;  /* 0x0000004006047824 */ /* 0x000fe200078e00ff */
[----:B------:R-:W-:Y:S01]  /*2cb0*/  SHF.R.S32.HI R30, RZ, 0x1f, R5 ;  /* 0x0000001fff1e7819 */ /* 0x000fe20000011405 */
[----:B------:R-:W-:Y:S01]  /*2cc0*/  ULDC.64 UR6, c[0x0][0x5d0] ;  /* 0x0001740000067ab9 */ /* 0x000fe20000000a00 */
[----:B------:R-:W-:Y:S01]  /*2cd0*/  SHF.R.S32.HI R28, RZ, 0x1f, R31 ;  /* 0x0000001fff1c7819 */ /* 0x000fe2000001141f */
[----:B0-----:R-:W-:Y:S01]  /*2ce0*/  IMAD.WIDE.U32 R16, R5, UR6, R22 ;  /* 0x0000000605107c25 */ /* 0x001fe2000f8e0016 */
[----:B------:R-:W-:-:S03]  /*2cf0*/  ISETP.GE.AND P0, PT, R4, UR8, PT ;  /* 0x0000000804007c0c */ /* 0x000fc6000bf06270 */
[----:B------:R-:W-:Y:S01]  /*2d00*/  IMAD R18, R30, UR6, RZ ;  /* 0x000000061e127c24 */ /* 0x000fe2000f8e02ff */
[C---:B------:R-:W-:Y:S02]  /*2d10*/  ISETP.GE.OR P0, PT, R31.reuse, R29, P0 ;  /* 0x0000001d1f00720c */ /* 0x040fe40000706670 */
[----:B------:R-:W-:Y:S01]  /*2d20*/  IADD3 R16, P1, R31, R16, RZ ;  /* 0x000000101f107210 */ /* 0x000fe20007f3e0ff */
[----:B------:R-:W-:-:S05]  /*2d30*/  IMAD R19, R5, UR7, R18 ;  /* 0x0000000705137c24 */ /* 0x000fca000f8e0212 */
[----:B------:R-:W-:-:S05]  /*2d40*/  IADD3.X R17, R28, R17, R19, P1, !PT ;  /* 0x000000111c117210 */ /* 0x000fca0000ffe413 */
[----:B------:R-:W-:Y:S05]  /*2d50*/  @P0 BRA `(.L_x_42) ;  /* 0x0000002400a80947 */ /* 0x000fea0003800000 */
[----:B------:R-:W0:Y:S01]  /*2d60*/  LDC.64 R24, c[0x0][0x5c8] ;  /* 0x00017200ff187b82 */ /* 0x000e220000000a00 */
[----:B------:R-:W-:Y:S01]  /*2d70*/  IMAD.WIDE R26, R6, 0x40, R10 ;  /* 0x00000040061a7825 */ /* 0x000fe200078e020a */
[----:B------:R-:W-:Y:S01]  /*2d80*/  ULDC.64 UR6, c[0x0][0x5c0] ;  /* 0x0001700000067ab9 */ /* 0x000fe20000000a00 */
[----:B------:R-:W-:Y:S02]  /*2d90*/  BSSY B0, `(.L_x_42) ;  /* 0x0000266000007945 */ /* 0x000fe40003800000 */
[-C--:B0-----:R-:W-:Y:S02]  /*2da0*/  IMAD R6, R27, R24.reuse, RZ ;  /* 0x000000181b067224 */ /* 0x081fe400078e02ff */
[----:B------:R-:W-:-:S04]  /*2db0*/  IMAD.WIDE.U32 R16, R26, R24, R16 ;  /* 0x000000181a107225 */ /* 0x000fc800078e0010 */
[----:B------:R-:W-:Y:S01]  /*2dc0*/  IMAD R19, R26, R25, R6 ;  /* 0x000000191a137224 */ /* 0x000fe200078e0206 */
[----:B------:R-:W-:Y:S02]  /*2dd0*/  LEA R18, P0, R24, R16, 0x3 ;  /* 0x0000001018127211 */ /* 0x000fe400078018ff */
[----:B------:R-:W-:Y:S01]  /*2de0*/  IADD3 R16, P1, R16, UR6, RZ ;  /* 0x0000000610107c10 */ /* 0x000fe2000ff3e0ff */
[----:B------:R-:W-:Y:S01]  /*2df0*/  IMAD.IADD R19, R17, 0x1, R19 ;  /* 0x0000000111137824 */ /* 0x000fe200078e0213 */
[----:B------:R-:W-:-:S04]  /*2e00*/  IADD3 R18, P2, R18, UR6, RZ ;  /* 0x0000000612127c10 */ /* 0x000fc8000ff5e0ff */
[----:B------:R-:W-:Y:S01]  /*2e10*/  LEA.HI.X R6, R24, R19, R25, 0x3, P0 ;  /* 0x0000001318067211 */ /* 0x000fe200000f1c19 */
[----:B------:R-:W-:Y:S01]  /*2e20*/  IMAD R24, R20, -0x2, R29 ;  /* 0xfffffffe14187824 */ /* 0x000fe200078e021d */
[----:B---3-5:R-:W-:Y:S02]  /*2e30*/  FSETP.NEU.AND P0, PT, R15, RZ, PT ;  /* 0x000000ff0f00720b */ /* 0x028fe40003f0d000 */
[----:B------:R-:W-:Y:S01]  /*2e40*/  IADD3.X R17, R19, UR7, RZ, P1, !PT ;  /* 0x0000000713117c10 */ /* 0x000fe20008ffe4ff */
[----:B------:R-:W-:Y:S01]  /*2e50*/  IMAD.IADD R24, R24, 0x1, -R31 ;  /* 0x0000000118187824 */ /* 0x000fe200078e0a1f */
[----:B------:R-:W-:Y:S01]  /*2e60*/  IADD3.X R19, R6, UR7, RZ, P2, !PT ;  /* 0x0000000706137c10 */ /* 0x000fe200097fe4ff */
[----:B------:R-:W-:-:S08]  /*2e70*/  IMAD.IADD R6, R21, 0x1, -R4 ;  /* 0x0000000115067824 */ /* 0x000fd000078e0a04 */
[----:B------:R-:W-:Y:S05]  /*2e80*/  @!P0 BRA `(.L_x_43) ;  /* 0x0000001c00188947 */ /* 0x000fea0003800000 */
[----:B------:R-:W-:Y:S01]  /*2e90*/  ULDC.64 UR6, c[0x0][0x5b8] ;  /* 0x00016e0000067ab9 */ /* 0x000fe20000000a00 */
[----:B------:R-:W-:Y:S01]  /*2ea0*/  ULDC.64 UR16, c[0x0][0x5a8] ;  /* 0x00016a0000107ab9 */ /* 0x000fe20000000a00 */
[----:B------:R-:W-:Y:S01]  /*2eb0*/  IMAD.WIDE.U32 R22, R5, UR6, R22 ;  /* 0x0000000605167c25 */ /* 0x000fe2000f8e0016 */
[----:B------:R-:W-:Y:S03]  /*2ec0*/  BSSY B1, `(.L_x_44) ;  /* 0x0000010000017945 */ /* 0x000fe60003800000 */
[----:B------:R-:W-:Y:S01]  /*2ed0*/  IMAD R4, R30, UR6, RZ ;  /* 0x000000061e047c24 */ /* 0x000fe2000f8e02ff */
[----:B------:R-:W-:-:S03]  /*2ee0*/  IADD3 R22, P0, R31, R22, RZ ;  /* 0x000000161f167210 */ /* 0x000fc60007f1e0ff */
[----:B------:R-:W-:Y:S01]  /*2ef0*/  IMAD R5, R5, UR7, R4 ;  /* 0x0000000705057c24 */ /* 0x000fe2000f8e0204 */
[----:B------:R-:W-:Y:S02]  /*2f00*/  ULDC.64 UR6, c[0x0][0x5b0] ;  /* 0x00016c0000067ab9 */ /* 0x000fe40000000a00 */
[----:B------:R-:W-:Y:S02]  /*2f10*/  IMAD R25, R27, UR6, RZ ;  /* 0x000000061b197c24 */ /* 0x000fe4000f8e02ff */
[----:B------:R-:W-:Y:S02]  /*2f20*/  IADD3.X R23, R28, R23, R5, P0, !PT ;  /* 0x000000171c177210 */ /* 0x000fe400007fe405 */
[----:B------:R-:W-:Y:S01]  /*2f30*/  ISETP.GE.AND P0, PT, R24, 0x1, PT ;  /* 0x000000011800780c */ /* 0x000fe20003f06270 */
[C---:B------:R-:W-:Y:S02]  /*2f40*/  IMAD R25, R26.reuse, UR7, R25 ;  /* 0x000000071a197c24 */ /* 0x040fe4000f8e0219 */
[----:B------:R-:W-:Y:S01]  /*2f50*/  IMAD.WIDE.U32 R4, R26, UR6, R22 ;  /* 0x000000061a047c25 */ /* 0x000fe2000f8e0016 */
[----:B------:R-:W-:-:S02]  /*2f60*/  ISETP.LT.OR P3, PT, R6, 0x1, !P0 ;  /* 0x000000010600780c */ /* 0x000fc40004761670 */
[----:B------:R-:W-:-:S04]  /*2f70*/  IADD3 R4, P1, R4, UR16, RZ ;  /* 0x0000001004047c10 */ /* 0x000fc8000ff3e0ff */
[--C-:B------:R-:W-:Y:S02]  /*2f80*/  IADD3.X R5, R5, UR17, R25.reuse, P1, !PT ;  /* 0x0000001105057c10 */ /* 0x100fe40008ffe419 */
[----:B------:R-:W-:-:S05]  /*2f90*/  PRMT R25, RZ, 0x7610, R25 ;  /* 0x00007610ff197816 */ /* 0x000fca0000000019 */
[----:B------:R-:W-:Y:S05]  /*2fa0*/  @P3 BRA `(.L_x_45) ;  /* 0x0000000000043947 */ /* 0x000fea0003800000 */
[----:B------:R0:W5:Y:S02]  /*2fb0*/  LDG.E.U8 R25, desc[UR20][R4.64] ;  /* 0x0000001404197981 */ /* 0x000164000c1e1100 */
.L_x_45:
[----:B------:R-:W-:Y:S05]  /*2fc0*/  BSYNC B1 ;  /* 0x0000000000017941 */ /* 0x000fea0003800000 */
.L_x_44:
[----:B-----5:R-:W-:Y:S01]  /*2fd0*/  LOP3.LUT R25, R25, 0xff, RZ, 0xc0, !PT ;  /* 0x000000ff19197812 */ /* 0x020fe200078ec0ff */
[----:B------:R-:W-:Y:S01]  /*2fe0*/  BSSY B1, `(.L_x_46) ;  /* 0x000000c000017945 */ /* 0x000fe20003800000 */
[----:B------:R-:W-:Y:S02]  /*2ff0*/  ISETP.GE.AND P1, PT, R24, 0x2, PT ;  /* 0x000000021800780c */ /* 0x000fe40003f26270 */
[----:B------:R-:W-:Y:S02]  /*3000*/  F2FP.F16.E5M2.UNPACK_B R25, R25 ;  /* 0x00000019ff19723e */ /* 0x000fe400020004ff */
[----:B------:R-:W-:-:S03]  /*3010*/  ISETP.LT.OR P2, PT, R6, 0x1, !P1 ;  /* 0x000000010600780c */ /* 0x000fc60004f41670 */
[----:B------:R-:W-:Y:S01]  /*3020*/  HADD2.F32 R28, -RZ, R25.H0_H0 ;  /* 0x20000019ff1c7230 */ /* 0x000fe20000004100 */
[----:B------:R-:W-:-:S04]  /*3030*/  PRMT R25, RZ, 0x7610, R25 ;  /* 0x00007610ff197816 */ /* 0x000fc80000000019 */
[----:B------:R-:W-:-:S04]  /*3040*/  FMUL R28, R28, R15 ;  /* 0x0000000f1c1c7220 */ /* 0x000fc80000400000 */
[----:B--2---:R-:W-:-:S05]  /*3050*/  FFMA R28, R87, R14, R28 ;  /* 0x0000000e571c7223 */ /* 0x004fca000000001c */
[----:B------:R-:W-:-:S05]  /*3060*/  F2FP.SATFINITE.E5M2.F32.PACK_AB_MERGE_C R29, RZ, R28, RZ ;  /* 0x0000001cff1d723e */ /* 0x000fca00048060ff */
[----:B------:R1:W-:Y:S01]  /*3070*/  @!P3 STG.E.U8 desc[UR20][R16.64], R29 ;  /* 0x0000001d1000b986 */ /* 0x0003e2000c101114 */
[----:B------:R-:W-:Y:S05]  /*3080*/  @P2 BRA `(.L_x_47) ;  /* 0x0000000000042947 */ /* 0x000fea0003800000 */
[----:B------:R2:W5:Y:S02]  /*3090*/  LDG.E.U8 R25, desc[UR20][R4.64+0x1] ;  /* 0x0000011404197981 */ /* 0x000564000c1e1100 */
.L_x_47:
[----:B------:R-:W-:Y:S05]  /*30a0*/  BSYNC B1 ;  /* 0x0000000000017941 */ /* 0x000fea0003800000 */
.L_x_46:
[----:B-----5:R-:W-:Y:S01]  /*30b0*/  LOP3.LUT R25, R25, 0xff, RZ, 0xc0, !PT ;  /* 0x000000ff19197812 */ /* 0x020fe200078ec0ff */
[----:B------:R-:W-:Y:S01]  /*30c0*/  BSSY B1, `(.L_x_48) ;  /* 0x0000012000017945 */ /* 0x000fe20003800000 */
[----:B-1----:R-:W-:Y:S02]  /*30d0*/  IADD3 R29, P3, R26, 0x8, RZ ;  /* 0x000000081a1d7810 */ /* 0x002fe40007f7e0ff */
[----:B------:R-:W-:Y:S02]  /*30e0*/  F2FP.F16.E5M2.UNPACK_B R25, R25 ;  /* 0x00000019ff19723e */ /* 0x000fe400020004ff */
[----:B------:R-:W-:Y:S01]  /*30f0*/  ISETP.LT.OR P0, PT, R6, 0x9, !P0 ;  /* 0x000000090600780c */ /* 0x000fe20004701670 */
[----:B------:R-:W-:Y:S02]  /*3100*/  IMAD.X R27, RZ, RZ, R27, P3 ;  /* 0x000000ffff1b7224 */ /* 0x000fe400018e061b */
[----:B------:R-:W-:Y:S02]  /*3110*/  HADD2.F32 R26, -RZ, R25.H0_H0 ;  /* 0x20000019ff1a7230 */ /* 0x000fe40000004100 */
[----:B------:R-:W-:-:S04]  /*3120*/  IMAD.WIDE.U32 R22, R29, UR6, R22 ;  /* 0x000000061d167c25 */ /* 0x000fc8000f8e0016 */
[----:B------:R-:W-:Y:S01]  /*3130*/  FMUL R25, R26, R15 ;  /* 0x0000000f1a197220 */ /* 0x000fe20000400000 */
[----:B------:R-:W-:Y:S01]  /*3140*/  IMAD R26, R27, UR6, RZ ;  /* 0x000000061b1a7c24 */ /* 0x000fe2000f8e02ff */
[----:B------:R-:W-:Y:S02]  /*3150*/  IADD3 R22, P3, R22, UR16, RZ ;  /* 0x0000001016167c10 */ /* 0x000fe4000ff7e0ff */
[----:B------:R-:W-:Y:S01]  /*3160*/  FFMA R25, R86, R14, R25 ;  /* 0x0000000e56197223 */ /* 0x000fe20000000019 */
[----:B------:R-:W-:-:S04]  /*3170*/  IMAD R29, R29, UR7, R26 ;  /* 0x000000071d1d7c24 */ /* 0x000fc8000f8e021a */
[----:B------:R-:W-:Y:S02]  /*3180*/  F2FP.SATFINITE.E5M2.F32.PACK_AB_MERGE_C R27, RZ, R25, RZ ;  /* 0x00000019ff1b723e */ /* 0x000fe400048060ff */
[----:B------:R-:W-:Y:S02]  /*3190*/  IADD3.X R23, R23, UR17, R29, P3, !PT ;  /* 0x0000001117177c10 */ /* 0x000fe40009ffe41d */
[----:B------:R-:W-:Y:S01]  /*31a0*/  PRMT R25, RZ, 0x7610, R25 ;  /* 0x00007610ff197816 */ /* 0x000fe20000000019 */
[----:B------:R1:W-:Y:S01]  /*31b0*/  @!P2 STG.E.U8 desc[UR20][R16.64+0x1], R27 ;  /* 0x0000011b1000a986 */ /* 0x0003e2000c101114 */
[----:B------:R-:W-:Y:S05]  /*31c0*/  @P0 BRA `(.L_x_49) ;  /* 0x0000000000040947 */ /* 0x000fea0003800000 */
[----:B------:R3:W5:Y:S02]  /*31d0*/  LDG.E.U8 R25, desc[UR20][R22.64] ;  /* 0x0000001416197981 */ /* 0x000764000c1e1100 */
.L_x_49:
[----:B------:R-:W-:Y:S05]  /*31e0*/  BSYNC B1 ;  /* 0x0000000000017941 */ /* 0x000fea0003800000 */
.L_x_48:
[----:B-----5:R-:W-:Y:S01]  /*31f0*/  LOP3.LUT R25, R25, 0xff, RZ, 0xc0, !PT ;  /* 0x000000ff19197812 */ /* 0x020fe200078ec0ff */
[----:B------:R-:W-:Y:S01]  /*3200*/  BSSY B1, `(.L_x_50) ;  /* 0x000000b000017945 */ /* 0x000fe20003800000 */
[----:B------:R-:W-:Y:S02]  /*3210*/  ISETP.LT.OR P1, PT, R6, 0x9, !P1 ;  /* 0x000000090600780c */ /* 0x000fe40004f21670 */
[----:B------:R-:W-:-:S05]  /*3220*/  F2FP.F16.E5M2.UNPACK_B R25, R25 ;  /* 0x00000019ff19723e */ /* 0x000fca00020004ff */
[----:B------:R-:W-:Y:S01]  /*3230*/  HADD2.F32 R26, -RZ, R25.H0_H0 ;  /* 0x20000019ff1a7230 */ /* 0x000fe20000004100 */
[----:B------:R-:W-:-:S04]  /*3240*/  PRMT R25, RZ, 0x7610, R25 ;  /* 0x00007610ff197816 */ /* 0x000fc80000000019 */
[----:B------:R-:W-:-:S04]  /*3250*/  FMUL R26, R26, R15 ;  /* 0x0000000f1a1a7220 */ /* 0x000fc80000400000 */
[----:B------:R-:W-:-:S05]  /*3260*/  FFMA R26, R85, R14, R26 ;  /* 0x0000000e551a7223 */ /* 0x000fca000000001a */
[----:B-1----:R-:W-:-:S05]  /*3270*/  F2FP.SATFINITE.E5M2.F32.PACK_AB_MERGE_C R27, RZ, R26, RZ ;  /* 0x0000001aff1b723e */ /* 0x002fca00048060ff */
[----:B------:R1:W-:Y:S01]  /*3280*/  @!P0 STG.E.U8 desc[UR20][R18.64], R27 ;  /* 0x0000001b12008986 */ /* 0x0003e2000c101114 */
[----:B------:R-:W-:Y:S05]  /*3290*/  @P1 BRA `(.L_x_51) ;  /* 0x0000000000041947 */ /* 0x000fea0003800000 */
[----:B------:R4:W5:Y:S02]  /*32a0*/  LDG.E.U8 R25, desc[UR20][R22.64+0x1] ;  /* 0x0000011416197981 */ /* 0x000964000c1e1100 */
.L_x_51:
[----:B------:R-:W-:Y:S05]  /*32b0*/  BSYNC B1 ;  /* 0x0000000000017941 */ /* 0x000fea0003800000 */
.L_x_50:
[----:B-----5:R-:W-:Y:S01]  /*32c0*/  LOP3.LUT R25, R25, 0xff, RZ, 0xc0, !PT ;  /* 0x000000ff19197812 */ /* 0x020fe200078ec0ff */
[----:B------:R-:W-:Y:S01]  /*32d0*/  BSSY B1, `(.L_x_52) ;  /* 0x000000c000017945 */ /* 0x000fe20003800000 */
[----:B------:R-:W-:Y:S02]  /*32e0*/  ISETP.GE.AND P0, PT, R24, 0x9, PT ;  /* 0x000000091800780c */ /* 0x000fe40003f06270 */
[----:B------:R-:W-:Y:S02]  /*32f0*/  F2FP.F16.E5M2.UNPACK_B R25, R25 ;  /* 0x00000019ff19723e */ /* 0x000fe400020004ff */
[----:B------:R-:W-:-:S03]  /*3300*/  ISETP.LT.OR P2, PT, R6, 0x1, !P0 ;  /* 0x000000010600780c */ /* 0x000fc60004741670 */
[----:B------:R-:W-:-:S05]  /*3310*/  HADD2.F32 R26, -RZ, R25.H0_H0 ;  /* 0x20000019ff1a7230 */ /* 0x000fca0000004100 */
[----:B------:R-:W-:-:S04]  /*3320*/  FMUL R25, R26, R15 ;  /* 0x0000000f1a197220 */ /* 0x000fc80000400000 */
[----:B------:R-:W-:-:S05]  /*3330*/  FFMA R25, R84, R14, R25 ;  /* 0x0000000e54197223 */ /* 0x000fca0000000019 */
[----:B-1----:R-:W-:Y:S02]  /*3340*/  F2FP.SATFINITE.E5M2.F32.PACK_AB_MERGE_C R27, RZ, R25, RZ ;  /* 0x00000019ff1b723e */ /* 0x002fe400048060ff */
[----:B------:R-:W-:-:S03]  /*3350*/  PRMT R25, RZ, 0x7610, R25 ;  /* 0x00007610ff197816 */ /* 0x000fc60000000019 */
[----:B------:R1:W-:Y:S01]  /*3360*/  @!P1 STG.E.U8 desc[UR20][R18.64+0x1], R27 ;  /* 0x0000011b12009986 */ /* 0x0003e2000c101114 */
[----:B------:R-:W-:Y:S05]  /*3370*/  @P2 BRA `(.L_x_53) ;  /* 0x0000000000042947 */ /* 0x000fea0003800000 */
[----:B------:R0:W5:Y:S02]  /*3380*/  LDG.E.U8 R25, desc[UR20][R4.64+0x8] ;  /* 0x0000081404197981 */ /* 0x000164000c1e1100 */
.L_x_53:
[----:B------:R-:W-:Y:S05]  /*3390*/  BSYNC B1 ;  /* 0x0000000000017941 */ /* 0x000fea0003800000 */
.L_x_52:
        /* <DEDUP_REMOVED lines=13> */
.L_x_55:
[----:B------:R-:W-:Y:S05]  /*3470*/  BSYNC B1 ;  /* 0x0000000000017941 */ /* 0x000fea0003800000 */
.L_x_54:
[----:B-----5:R-:W-:Y:S01]  /*3480*/  LOP3.LUT R25, R25, 0xff, RZ, 0xc0, !PT ;  /* 0x000000ff19197812 */ /* 0x020fe200078ec0ff */
[----:B------:R-:W-:Y:S01]  /*3490*/  BSSY B1, `(.L_x_56) ;  /* 0x000000b000017945 */ /* 0x000fe20003800000 */
[----:B------:R-:W-:Y:S02]  /*34a0*/  ISETP.LT.OR P0, PT, R6, 0x9, !P0 ;  /* 0x000000090600780c */ /* 0x000fe40004701670 */
[----:B------:R-:W-:-:S05]  /*34b0*/  F2FP.F16.E5M2.UNPACK_B R25, R25 ;  /* 0x00000019ff19723e */ /* 0x000fca00020004ff */
        /* <DEDUP_REMOVED lines=8> */
.L_x_57:
[----:B------:R-:W-:Y:S05]  /*3540*/  BSYNC B1 ;  /* 0x0000000000017941 */ /* 0x000fea0003800000 */
.L_x_56:
        /* <DEDUP_REMOVED lines=12> */
.L_x_59:
[----:B------:R-:W-:Y:S05]  /*3610*/  BSYNC B1 ;  /* 0x0000000000017941 */ /* 0x000fea0003800000 */
.L_x_58:
        /* <DEDUP_REMOVED lines=13> */
.L_x_61:
[----:B------:R-:W-:Y:S05]  /*36f0*/  BSYNC B1 ;  /* 0x0000000000017941 */ /* 0x000fea0003800000 */
.L_x_60:
        /* <DEDUP_REMOVED lines=13> */
.L_x_63:
[----:B------:R-:W-:Y:S05]  /*37d0*/  BSYNC B1 ;  /* 0x0000000000017941 */ /* 0x000fea0003800000 */
.L_x_62:
        /* <DEDUP_REMOVED lines=12> */
.L_x_65:
[----:B------:R-:W-:Y:S05]  /*38a0*/  BSYNC B1 ;  /* 0x0000000000017941 */ /* 0x000fea0003800000 */
.L_x_64:
        /* <DEDUP_REMOVED lines=12> */
.L_x_67:
[----:B------:R-:W-:Y:S05]  /*3970*/  BSYNC B1 ;  /* 0x0000000000017941 */ /* 0x000fea0003800000 */
.L_x_66:
        /* <DEDUP_REMOVED lines=13> */
.L_x_69:
[----:B------:R-:W-:Y:S05]  /*3a50*/  BSYNC B1 ;  /* 0x0000000000017941 */ /* 0x000fea0003800000 */
.L_x_68:
        /* <DEDUP_REMOVED lines=13> */
.L_x_71:
[----:B------:R-:W-:Y:S05]  /*3b30*/  BSYNC B1 ;  /* 0x0000000000017941 */ /* 0x000fea0003800000 */
.L_x_70:
        /* <DEDUP_REMOVED lines=12> */
.L_x_73:
[----:B------:R-:W-:Y:S05]  /*3c00*/  BSYNC B1 ;  /* 0x0000000000017941 */ /* 0x000fea0003800000 */
.L_x_72:
        /* <DEDUP_REMOVED lines=12> */
.L_x_75:
[----:B------:R-:W-:Y:S05]  /*3cd0*/  BSYNC B1 ;  /* 0x0000000000017941 */ /* 0x000fea0003800000 */
.L_x_74:
        /* <DEDUP_REMOVED lines=13> */
.L_x_77:
[----:B------:R-:W-:Y:S05]  /*3db0*/  BSYNC B1 ;  /* 0x0000000000017941 */ /* 0x000fea0003800000 */
.L_x_76:
        /* <DEDUP_REMOVED lines=13> */
.L_x_79:
[----:B------:R-:W-:Y:S05]  /*3e90*/  BSYNC B1 ;  /* 0x0000000000017941 */ /* 0x000fea0003800000 */
.L_x_78:
        /* <DEDUP_REMOVED lines=12> */
.L_x_81:
[----:B------:R-:W-:Y:S05]  /*3f60*/  BSYNC B1 ;  /* 0x0000000000017941 */ /* 0x000fea0003800000 */
.L_x_80:
        /* <DEDUP_REMOVED lines=12> */
.L_x_83:
[----:B------:R-:W-:Y:S05]  /*4030*/  BSYNC B1 ;  /* 0x0000000000017941 */ /* 0x000fea0003800000 */
.L_x_82:
        /* <DEDUP_REMOVED lines=13> */
.L_x_85:
[----:B------:R-:W-:Y:S05]  /*4110*/  BSYNC B1 ;  /* 0x0000000000017941 */ /* 0x000fea0003800000 */
.L_x_84:
        /* <DEDUP_REMOVED lines=13> */
.L_x_87:
[----:B------:R-:W-:Y:S05]  /*41f0*/  BSYNC B1 ;  /* 0x0000000000017941 */ /* 0x000fea0003800000 */
.L_x_86:
        /* <DEDUP_REMOVED lines=12> */
.L_x_89:
[----:B------:R-:W-:Y:S05]  /*42c0*/  BSYNC B1 ;  /* 0x0000000000017941 */ /* 0x000fea0003800000 */
.L_x_88:
        /* <DEDUP_REMOVED lines=12> */
.L_x_91:
[----:B------:R-:W-:Y:S05]  /*4390*/  BSYNC B1 ;  /* 0x0000000000017941 */ /* 0x000fea0003800000 */
.L_x_90:
        /* <DEDUP_REMOVED lines=13> */
.L_x_93:
[----:B------:R-:W-:Y:S05]  /*4470*/  BSYNC B1 ;  /* 0x0000000000017941 */ /* 0x000fea0003800000 */
.L_x_92:
        /* <DEDUP_REMOVED lines=13> */
.L_x_95:
[----:B------:R-:W-:Y:S05]  /*4550*/  BSYNC B1 ;  /* 0x0000000000017941 */ /* 0x000fea0003800000 */
.L_x_94:
        /* <DEDUP_REMOVED lines=12> */
.L_x_97:
[----:B------:R-:W-:Y:S05]  /*4620*/  BSYNC B1 ;  /* 0x0000000000017941 */ /* 0x000fea0003800000 */
.L_x_96:
        /* <DEDUP_REMOVED lines=12> */
.L_x_99:
[----:B------:R-:W-:Y:S05]  /*46f0*/  BSYNC B1 ;  /* 0x0000000000017941 */ /* 0x000fea0003800000 */
.L_x_98:
        /* <DEDUP_REMOVED lines=13> */
.L_x_101:
[----:B------:R-:W-:Y:S05]  /*47d0*/  BSYNC B1 ;  /* 0x0000000000017941 */ /* 0x000fea0003800000 */
.L_x_100:
[----:B-----5:R-:W-:Y:S01]  /*47e0*/  LOP3.LUT R25, R25, 0xff, RZ, 0xc0, !PT ;  /* 0x000000ff19197812 */ /* 0x020fe200078ec0ff */
[----:B------:R-:W-:Y:S01]  /*47f0*/  BSSY B1, `(.L_x_102) ;  /* 0x000000c000017945 */ /* 0x000fe20003800000 */
[----:B------:R-:W-:Y:S02]  /*4800*/  ISETP.GE.AND P1, PT, R24, 0x3a, PT ;  /* 0x0000003a1800780c */ /* 0x000fe40003f26270 */
[----:B------:R-:W-:Y:S02]  /*4810*/  F2FP.F16.E5M2.UNPACK_B R25, R25 ;  /* 0x00000019ff19723e */ /* 0x000fe400020004ff */
[----:B------:R-:W-:Y:S02]  /*4820*/  ISETP.LT.OR P3, PT, R6, 0x1, !P1 ;  /* 0x000000010600780c */ /* 0x000fe40004f61670 */
[----:B------:R-:W-:Y:S01]  /*4830*/  PRMT R24, RZ, 0x7610, R24 ;  /* 0x00007610ff187816 */ /* 0x000fe20000000018 */
[----:B------:R-:W-:-:S05]  /*4840*/  HADD2.F32 R26, -RZ, R25.H0_H0 ;  /* 0x20000019ff1a7230 */ /* 0x000fca0000004100 */
[----:B------:R-:W-:-:S04]  /*4850*/  FMUL R26, R26, R15 ;  /* 0x0000000f1a1a7220 */ /* 0x000fc80000400000 */
[----:B------:R-:W-:-:S05]  /*4860*/  FFMA R26, R59, R14, R26 ;  /* 0x0000000e3b1a7223 */ /* 0x000fca000000001a */
[----:B------:R-:W-:-:S05]  /*4870*/  F2FP.SATFINITE.E5M2.F32.PACK_AB_MERGE_C R25, RZ, R26, RZ ;  /* 0x0000001aff19723e */ /* 0x000fca00048060ff */
[----:B------:R0:W-:Y:S01]  /*4880*/  @!P2 STG.E.U8 desc[UR20][R16.64+0x38], R25 ;  /* 0x000038191000a986 */ /* 0x0001e2000c101114 */
[----:B------:R-:W-:Y:S05]  /*4890*/  @P3 BRA `(.L_x_103) ;  /* 0x0000000000043947 */ /* 0x000fea0003800000 */
[----:B------:R0:W5:Y:S02]  /*48a0*/  LDG.E.U8 R24, desc[UR20][R4.64+0x39] ;  /* 0x0000391404187981 */ /* 0x000164000c1e1100 */
.L_x_103:
[----:B------:R-:W-:Y:S05]  /*48b0*/  BSYNC B1 ;  /* 0x0000000000017941 */ /* 0x000fea0003800000 */
.L_x_102:
[----:B-----5:R-:W-:Y:S01]  /*48c0*/  LOP3.LUT R24, R24, 0xff, RZ, 0xc0, !PT ;  /* 0x000000ff18187812 */ /* 0x020fe200078ec0ff */
[----:B------:R-:W-:Y:S01]  /*48d0*/  BSSY B1, `(.L_x_104) ;  /* 0x000000b000017945 */ /* 0x000fe20003800000 */
[----:B------:R-:W-:Y:S02]  /*48e0*/  ISETP.LT.OR P0, PT, R6, 0x9, !P0 ;  /* 0x000000090600780c */ /* 0x000fe40004701670 */
[----:B------:R-:W-:Y:S02]  /*48f0*/  F2FP.F16.E5M2.UNPACK_B R24, R24 ;  /* 0x00000018ff18723e */ /* 0x000fe400020004ff */
[----:B0-2---:R-:W-:-:S03]  /*4900*/  PRMT R4, RZ, 0x7610, R4 ;  /* 0x00007610ff047816 */ /* 0x005fc60000000004 */
[----:B------:R-:W-:-:S05]  /*4910*/  HADD2.F32 R24, -RZ, R24.H0_H0 ;  /* 0x20000018ff187230 */ /* 0x000fca0000004100 */
[----:B------:R-:W-:-:S04]  /*4920*/  FMUL R5, R24, R15 ;  /* 0x0000000f18057220 */ /* 0x000fc80000400000 */
[----:B------:R-:W-:-:S05]  /*4930*/  FFMA R5, R58, R14, R5 ;  /* 0x0000000e3a057223 */ /* 0x000fca0000000005 */
[----:B------:R-:W-:-:S05]  /*4940*/  F2FP.SATFINITE.E5M2.F32.PACK_AB_MERGE_C R5, RZ, R5, RZ ;  /* 0x00000005ff05723e */ /* 0x000fca00048060ff */
[----:B------:R0:W-:Y:S01]  /*4950*/  @!P3 STG.E.U8 desc[UR20][R16.64+0x39], R5 ;  /* 0x000039051000b986 */ /* 0x0001e2000c101114 */
[----:B------:R-:W-:Y:S05]  /*4960*/  @P0 BRA `(.L_x_105) ;  /* 0x0000000000040947 */ /* 0x000fea0003800000 */
[----:B------:R2:W5:Y:S02]  /*4970*/  LDG.E.U8 R4, desc[UR20][R22.64+0x38] ;  /* 0x0000381416047981 */ /* 0x000564000c1e1100 */
.L_x_105:
[----:B------:R-:W-:Y:S05]  /*4980*/  BSYNC B1 ;  /* 0x0000000000017941 */ /* 0x000fea0003800000 */
.L_x_104:
[----:B-----5:R-:W-:Y:S01]  /*4990*/  LOP3.LUT R4, R4, 0xff, RZ, 0xc0, !PT ;  /* 0x000000ff04047812 */ /* 0x020fe200078ec0ff */
[----:B------:R-:W-:Y:S01]  /*49a0*/  BSSY B1, `(.L_x_106) ;  /* 0x000000b000017945 */ /* 0x000fe20003800000 */
[----:B------:R-:W-:Y:S02]  /*49b0*/  ISETP.LT.OR P1, PT, R6, 0x9, !P1 ;  /* 0x000000090600780c */ /* 0x000fe40004f21670 */
[----:B------:R-:W-:-:S05]  /*49c0*/  F2FP.F16.E5M2.UNPACK_B R4, R4 ;  /* 0x00000004ff04723e */ /* 0x000fca00020004ff */
[----:B------:R-:W-:-:S05]  /*49d0*/  HADD2.F32 R4, -RZ, R4.H0_H0 ;  /* 0x20000004ff047230 */ /* 0x000fca0000004100 */
[----:B------:R-:W-:-:S04]  /*49e0*/  FMUL R4, R4, R15 ;  /* 0x0000000f04047220 */ /* 0x000fc80000400000 */
[----:B------:R-:W-:-:S05]  /*49f0*/  FFMA R4, R57, R14, R4 ;  /* 0x0000000e39047223 */ /* 0x000fca0000000004 */
[----:B0-----:R-:W-:Y:S02]  /*4a00*/  F2FP.SATFINITE.E5M2.F32.PACK_AB_MERGE_C R5, RZ, R4, RZ ;  /* 0x00000004ff05723e */ /* 0x001fe400048060ff */
[----:B------:R-:W-:-:S03]  /*4a10*/  PRMT R4, RZ, 0x7610, R4 ;  /* 0x00007610ff047816 */ /* 0x000fc60000000004 */
[----:B------:R0:W-:Y:S01]  /*4a20*/  @!P0 STG.E.U8 desc[UR20][R18.64+0x38], R5 ;  /* 0x0000380512008986 */ /* 0x0001e2000c101114 */
[----:B------:R-:W-:Y:S05]  /*4a30*/  @P1 BRA `(.L_x_107) ;  /* 0x0000000000041947 */ /* 0x000fea0003800000 */
[----:B------:R0:W5:Y:S02]  /*4a40*/  LDG.E.U8 R4, desc[UR20][R22.64+0x39] ;  /* 0x0000391416047981 */ /* 0x000164000c1e1100 */
.L_x_107:
[----:B------:R-:W-:Y:S05]  /*4a50*/  BSYNC B1 ;  /* 0x0000000000017941 */ /* 0x000fea0003800000 */
.L_x_106:
[----:B------:R-:W-:Y:S05]  /*4a60*/  @P1 BRA `(.L_x_108) ;  /* 0x0000000800601947 */ /* 0x000fea0003800000 */
[----:B-----5:R-:W-:-:S04]  /*4a70*/  LOP3.LUT R4, R4, 0xff, RZ, 0xc0, !PT ;  /* 0x000000ff04047812 */ /* 0x020fc800078ec0ff */
[----:B------:R-:W-:-:S05]  /*4a80*/  F2FP.F16.E5M2.UNPACK_B R4, R4 ;  /* 0x00000004ff04723e */ /* 0x000fca00020004ff */
[----:B------:R-:W-:-:S05]  /*4a90*/  HADD2.F32 R4, -RZ, R4.H0_H0 ;  /* 0x20000004ff047230 */ /* 0x000fca0000004100 */
[----:B0-----:R-:W-:-:S04]  /*4aa0*/  FMUL R5, R4, R15 ;  /* 0x0000000f04057220 */ /* 0x001fc80000400000 */
[----:B------:R-:W-:-:S05]  /*4ab0*/  FFMA R5, R56, R14, R5 ;  /* 0x0000000e38057223 */ /* 0x000fca0000000005 */
[----:B------:R-:W-:-:S05]  /*4ac0*/  F2FP.SATFINITE.E5M2.F32.PACK_AB_MERGE_C R5, RZ, R5, RZ ;  /* 0x00000005ff05723e */ /* 0x000fca00048060ff */
[----:B------:R0:W-:Y:S01]  /*4ad0*/  STG.E.U8 desc[UR20][R18.64+0x39], R5 ;  /* 0x0000390512007986 */ /* 0x0001e2000c101114 */
[----:B------:R-:W-:Y:S05]  /*4ae0*/  BRA `(.L_x_108) ;  /* 0x0000000800407947 */ /* 0x000fea0003800000 */
.L_x_43:
[C---:B------:R-:W-:Y:S01]  /*4af0*/  ISETP.GE.AND P3, PT, R24.reuse, 0x1, PT ;  /* 0x000000011800780c */ /* 0x040fe20003f66270 */
[-C--:B--2---:R-:W-:Y:S01]  /*4b00*/  FMUL R87, R87, R14.reuse ;  /* 0x0000000e57577220 */ /* 0x084fe20000400000 */
[----:B------:R-:W-:Y:S01]  /*4b10*/  ISETP.GE.AND P0, PT, R24, 0x2, PT ;  /* 0x000000021800780c */ /* 0x000fe20003f06270 */
[-C--:B------:R-:W-:Y:S01]  /*4b20*/  FMUL R86, R86, R14.reuse ;  /* 0x0000000e56567220 */ /* 0x080fe20000400000 */
[C---:B------:R-:W-:Y:S01]  /*4b30*/  ISETP.LT.OR P1, PT, R6.reuse, 0x1, !P3 ;  /* 0x000000010600780c */ /* 0x040fe20005f21670 */
[-C--:B------:R-:W-:Y:S01]  /*4b40*/  FMUL R85, R85, R14.reuse ;  /* 0x0000000e55557220 */ /* 0x080fe20000400000 */
[----:B------:R-:W-:Y:S01]  /*4b50*/  ISETP.LT.OR P2, PT, R6, 0x1, !P0 ;  /* 0x000000010600780c */ /* 0x000fe20004741670 */
[-C--:B------:R-:W-:Y:S01]  /*4b60*/  FMUL R84, R84, R14.reuse ;  /* 0x0000000e54547220 */ /* 0x080fe20000400000 */
[----:B------:R-:W-:Y:S01]  /*4b70*/  ISETP.LT.OR P3, PT, R6, 0x9, !P3 ;  /* 0x000000090600780c */ /* 0x000fe20005f61670 */
[-C--:B------:R-:W-:Y:S01]  /*4b80*/  FMUL R83, R83, R14.reuse ;  /* 0x0000000e53537220 */ /* 0x080fe20000400000 */
[----:B------:R-:W-:Y:S01]  /*4b90*/  F2FP.SATFINITE.E5M2.F32.PACK_AB_MERGE_C R87, RZ, R87, RZ ;  /* 0x00000057ff57723e */ /* 0x000fe200048060ff */
[----:B------:R-:W-:Y:S01]  /*4ba0*/  FMUL R82, R82, R14 ;  /* 0x0000000e52527220 */ /* 0x000fe20000400000 */
[----:B------:R-:W-:Y:S01]  /*4bb0*/  F2FP.SATFINITE.E5M2.F32.PACK_AB_MERGE_C R5, RZ, R86, RZ ;  /* 0x00000056ff05723e */ /* 0x000fe200048060ff */
[-C--:B------:R-:W-:Y:S01]  /*4bc0*/  FMUL R81, R81, R14.reuse ;  /* 0x0000000e51517220 */ /* 0x080fe20000400000 */
[----:B------:R-:W-:Y:S01]  /*4bd0*/  F2FP.SATFINITE.E5M2.F32.PACK_AB_MERGE_C R85, RZ, R85, RZ ;  /* 0x00000055ff55723e */ /* 0x000fe200048060ff */
[-C--:B------:R-:W-:Y:S01]  /*4be0*/  FMUL R80, R80, R14.reuse ;  /* 0x0000000e50507220 */ /* 0x080fe20000400000 */
[----:B------:R-:W-:Y:S01]  /*4bf0*/  ISETP.LT.OR P0, PT, R6, 0x9, !P0 ;  /* 0x000000090600780c */ /* 0x000fe20004701670 */
[----:B------:R-:W-:Y:S01]  /*4c00*/  @!P1 STG.E.U8 desc[UR20][R16.64], R87 ;  /* 0x0000005710009986 */ /* 0x000fe2000c101114 */
[C---:B------:R-:W-:Y:S01]  /*4c10*/  ISETP.GE.AND P1, PT, R24.reuse, 0x9, PT ;  /* 0x000000091800780c */ /* 0x040fe20003f26270 */
[-C--:B------:R-:W-:Y:S01]  /*4c20*/  FMUL R79, R79, R14.reuse ;  /* 0x0000000e4f4f7220 */ /* 0x080fe20000400000 */
[----:B------:R-:W-:Y:S01]  /*4c30*/  F2FP.SATFINITE.E5M2.F32.PACK_AB_MERGE_C R83, RZ, R83, RZ ;  /* 0x00000053ff53723e */ /* 0x000fe200048060ff */
[----:B------:R0:W-:Y:S01]  /*4c40*/  @!P2 STG.E.U8 desc[UR20][R16.64+0x1], R5 ;  /* 0x000001051000a986 */ /* 0x0001e2000c101114 */
[----:B------:R-:W-:Y:S01]  /*4c50*/  ISETP.GE.AND P2, PT, R24, 0xa, PT ;  /* 0x0000000a1800780c */ /* 0x000fe20003f46270 */
[----:B------:R-:W-:Y:S01]  /*4c60*/  FMUL R78, R78, R14 ;  /* 0x0000000e4e4e7220 */ /* 0x000fe20000400000 */
[----:B------:R-:W-:Y:S01]  /*4c70*/  F2FP.SATFINITE.E5M2.F32.PACK_AB_MERGE_C R23, RZ, R82, RZ ;  /* 0x00000052ff17723e */ /* 0x000fe200048060ff */
[----:B------:R-:W-:Y:S01]  /*4c80*/  @!P3 STG.E.U8 desc[UR20][R18.64], R85 ;  /* 0x000000551200b986 */ /* 0x000fe2000c101114 */
[----:B------:R-:W-:Y:S01]  /*4c90*/  ISETP.LT.OR P3, PT, R6, 0x1, !P1 ;  /* 0x000000010600780c */ /* 0x000fe20004f61670 */
[-C--:B------:R-:W-:Y:S01]  /*4ca0*/  FMUL R76, R76, R14.reuse ;  /* 0x0000000e4c4c7220 */ /* 0x080fe20000400000 */
[C---:B------:R-:W-:Y:S01]  /*4cb0*/  ISETP.LT.OR P5, PT, R6.reuse, 0x1, !P2 ;  /* 0x000000010600780c */ /* 0x040fe200057a1670 */
[-C--:B------:R-:W-:Y:S01]  /*4cc0*/  FMUL R77, R77, R14.reuse ;  /* 0x0000000e4d4d7220 */ /* 0x080fe20000400000 */
[----:B------:R-:W-:Y:S01]  /*4cd0*/  ISETP.LT.OR P1, PT, R6, 0x9, !P1 ;  /* 0x000000090600780c */ /* 0x000fe20004f21670 */
[-C--:B------:R-:W-:Y:S01]  /*4ce0*/  FMUL R75, R75, R14.reuse ;  /* 0x0000000e4b4b7220 */ /* 0x080fe20000400000 */
[----:B------:R-:W-:Y:S01]  /*4cf0*/  F2FP.SATFINITE.E5M2.F32.PACK_AB_MERGE_C R81, RZ, R81, RZ ;  /* 0x00000051ff51723e */ /* 0x000fe200048060ff */
[----:B------:R-:W-:Y:S01]  /*4d00*/  FMUL R74, R74, R14 ;  /* 0x0000000e4a4a7220 */ /* 0x000fe20000400000 */
[----:B0-----:R-:W-:Y:S01]  /*4d10*/  F2FP.SATFINITE.E5M2.F32.PACK_AB_MERGE_C R5, RZ, R84, RZ ;  /* 0x00000054ff05723e */ /* 0x001fe200048060ff */
[-C--:B------:R-:W-:Y:S01]  /*4d20*/  FMUL R72, R72, R14.reuse ;  /* 0x0000000e48487220 */ /* 0x080fe20000400000 */
[----:B------:R-:W-:Y:S01]  /*4d30*/  ISETP.LT.OR P2, PT, R6, 0x9, !P2 ;  /* 0x000000090600780c */ /* 0x000fe20005741670 */
[----:B------:R-:W-:Y:S01]  /*4d40*/  FMUL R73, R73, R14 ;  /* 0x0000000e49497220 */ /* 0x000fe20000400000 */
[----:B------:R-:W-:Y:S01]  /*4d50*/  F2FP.SATFINITE.E5M2.F32.PACK_AB_MERGE_C R25, RZ, R80, RZ ;  /* 0x00000050ff19723e */ /* 0x000fe200048060ff */
[----:B------:R0:W-:Y:S01]  /*4d60*/  @!P0 STG.E.U8 desc[UR20][R18.64+0x1], R5 ;  /* 0x0000010512008986 */ /* 0x0001e2000c101114 */
[C---:B------:R-:W-:Y:S01]  /*4d70*/  ISETP.GE.AND P0, PT, R24.reuse, 0x11, PT ;  /* 0x000000111800780c */ /* 0x040fe20003f06270 */
[-C--:B------:R-:W-:Y:S01]  /*4d80*/  FMUL R71, R71, R14.reuse ;  /* 0x0000000e47477220 */ /* 0x080fe20000400000 */
[----:B------:R-:W-:Y:S01]  /*4d90*/  F2FP.SATFINITE.E5M2.F32.PACK_AB_MERGE_C R79, RZ, R79, RZ ;  /* 0x0000004fff4f723e */ /* 0x000fe200048060ff */
[----:B------:R-:W-:Y:S01]  /*4da0*/  @!P3 STG.E.U8 desc[UR20][R16.64+0x8], R83 ;  /* 0x000008531000b986 */ /* 0x000fe2000c101114 */
[----:B------:R-:W-:Y:S01]  /*4db0*/  ISETP.GE.AND P3, PT, R24, 0x12, PT ;  /* 0x000000121800780c */ /* 0x000fe20003f66270 */
[-C--:B------:R-:W-:Y:S01]  /*4dc0*/  FMUL R70, R70, R14.reuse ;  /* 0x0000000e46467220 */ /* 0x080fe20000400000 */
[----:B------:R-:W-:Y:S01]  /*4dd0*/  F2FP.SATFINITE.E5M2.F32.PACK_AB_MERGE_C R77, RZ, R77, RZ ;  /* 0x0000004dff4d723e */ /* 0x000fe200048060ff */
[----:B------:R1:W-:Y:S01]  /*4de0*/  @!P5 STG.E.U8 desc[UR20][R16.64+0x9], R23 ;  /* 0x000009171000d986 */ /* 0x0003e2000c101114 */
[C---:B------:R-:W-:Y:S01]  /*4df0*/  ISETP.LT.OR P5, PT, R6.reuse, 0x1, !P3 ;  /* 0x000000010600780c */ /* 0x040fe20005fa1670 */
[-C--:B------:R-:W-:Y:S01]  /*4e00*/  FMUL R69, R69, R14.reuse ;  /* 0x0000000e45457220 */ /* 0x080fe20000400000 */
[C---:B------:R-:W-:Y:S01]  /*4e10*/  ISETP.LT.OR P3, PT, R6.reuse, 0x9, !P3 ;  /* 0x000000090600780c */ /* 0x040fe20005f61670 */
[----:B------:R-:W-:Y:S01]  /*4e20*/  @!P1 STG.E.U8 desc[UR20][R18.64+0x8], R81 ;  /* 0x0000085112009986 */ /* 0x000fe2000c101114 */
[----:B------:R-:W-:Y:S01]  /*4e30*/  ISETP.LT.OR P1, PT, R6, 0x1, !P0 ;  /* 0x000000010600780c */ /* 0x000fe20004721670 */
[----:B------:R-:W-:Y:S01]  /*4e40*/  FMUL R68, R68, R14 ;  /* 0x0000000e44447220 */ /* 0x000fe20000400000 */
[----:B0-----:R-:W-:Y:S01]  /*4e50*/  F2FP.SATFINITE.E5M2.F32.PACK_AB_MERGE_C R5, RZ, R78, RZ ;  /* 0x0000004eff05723e */ /* 0x001fe200048060ff */
[----:B------:R-:W-:Y:S01]  /*4e60*/  @!P2 STG.E.U8 desc[UR20][R18.64+0x9], R25 ;  /* 0x000009191200a986 */ /* 0x000fe2000c101114 */
[----:B------:R-:W-:Y:S01]  /*4e70*/  ISETP.GE.AND P2, PT, R24, 0x19, PT ;  /* 0x000000191800780c */ /* 0x000fe20003f46270 */
[-C--:B------:R-:W-:Y:S01]  /*4e80*/  FMUL R67, R67, R14.reuse ;  /* 0x0000000e43437220 */ /* 0x080fe20000400000 */
[----:B------:R-:W-:Y:S01]  /*4e90*/  ISETP.LT.OR P0, PT, R6, 0x9, !P0 ;  /* 0x000000090600780c */ /* 0x000fe20004701670 */
[----:B------:R-:W-:Y:S01]  /*4ea0*/  FMUL R66, R66, R14 ;  /* 0x0000000e42427220 */ /* 0x000fe20000400000 */
[----:B------:R-:W-:Y:S01]  /*4eb0*/  ISETP.LT.OR P6, PT, R6, 0x1, !P2 ;  /* 0x000000010600780c */ /* 0x000fe200057c1670 */
[----:B------:R0:W-:Y:S01]  /*4ec0*/  @!P5 STG.E.U8 desc[UR20][R16.64+0x11], R5 ;  /* 0x000011051000d986 */ /* 0x0001e2000c101114 */
[----:B-1----:R-:W-:Y:S01]  /*4ed0*/  F2FP.SATFINITE.E5M2.F32.PACK_AB_MERGE_C R23, RZ, R76, RZ ;  /* 0x0000004cff17723e */ /* 0x002fe200048060ff */
[-C--:B------:R-:W-:Y:S01]  /*4ee0*/  FMUL R64, R64, R14.reuse ;  /* 0x0000000e40407220 */ /* 0x080fe20000400000 */
[----:B------:R-:W-:Y:S01]  /*4ef0*/  F2FP.SATFINITE.E5M2.F32.PACK_AB_MERGE_C R75, RZ, R75, RZ ;  /* 0x0000004bff4b723e */ /* 0x000fe200048060ff */
[----:B------:R-:W-:Y:S01]  /*4f00*/  @!P1 STG.E.U8 desc[UR20][R16.64+0x10], R79 ;  /* 0x0000104f10009986 */ /* 0x000fe2000c101114 */
[----:B------:R-:W-:Y:S01]  /*4f10*/  ISETP.GE.AND P1, PT, R24, 0x1a, PT ;  /* 0x0000001a1800780c */ /* 0x000fe20003f26270 */
[-C--:B------:R-:W-:Y:S01]  /*4f20*/  FMUL R65, R65, R14.reuse ;  /* 0x0000000e41417220 */ /* 0x080fe20000400000 */
[C---:B------:R-:W-:Y:S01]  /*4f30*/  ISETP.LT.OR P2, PT, R6.reuse, 0x9, !P2 ;  /* 0x000000090600780c */ /* 0x040fe20005741670 */
[----:B------:R1:W-:Y:S01]  /*4f40*/  @!P3 STG.E.U8 desc[UR20][R18.64+0x11], R23 ;  /* 0x000011171200b986 */ /* 0x0003e2000c101114 */
[C---:B------:R-:W-:Y:S01]  /*4f50*/  ISETP.LT.OR P5, PT, R6.reuse, 0x1, !P1 ;  /* 0x000000010600780c */ /* 0x040fe20004fa1670 */
[----:B------:R-:W-:Y:S01]  /*4f60*/  FMUL R63, R63, R14 ;  /* 0x0000000e3f3f7220 */ /* 0x000fe20000400000 */
[----:B------:R-:W-:Y:S01]  /*4f70*/  ISETP.LT.OR P3, PT, R6, 0x9, !P1 ;  /* 0x000000090600780c */ /* 0x000fe20004f61670 */
[----:B------:R-:W-:Y:S01]  /*4f80*/  @!P0 STG.E.U8 desc[UR20][R18.64+0x10], R77 ;  /* 0x0000104d12008986 */ /* 0x000fe2000c101114 */
[----:B0-----:R-:W-:Y:S01]  /*4f90*/  F2FP.SATFINITE.E5M2.F32.PACK_AB_MERGE_C R5, RZ, R74, RZ ;  /* 0x0000004aff05723e */ /* 0x001fe200048060ff */
[-C--:B------:R-:W-:Y:S01]  /*4fa0*/  FMUL R62, R62, R14.reuse ;  /* 0x0000000e3e3e7220 */ /* 0x080fe20000400000 */
[C---:B------:R-:W-:Y:S01]  /*4fb0*/  ISETP.GE.AND P0, PT, R24.reuse, 0x21, PT ;  /* 0x000000211800780c */ /* 0x040fe20003f06270 */
[----:B------:R-:W-:Y:S01]  /*4fc0*/  @!P6 STG.E.U8 desc[UR20][R16.64+0x18], R75 ;  /* 0x0000184b1000e986 */ /* 0x000fe2000c101114 */
[----:B------:R-:W-:Y:S01]  /*4fd0*/  ISETP.GE.AND P1, PT, R24, 0x22, PT ;  /* 0x000000221800780c */ /* 0x000fe20003f26270 */
[-C--:B------:R-:W-:Y:S01]  /*4fe0*/  FMUL R61, R61, R14.reuse ;  /* 0x0000000e3d3d7220 */ /* 0x080fe20000400000 */
[----:B------:R-:W-:Y:S01]  /*4ff0*/  ISETP.LT.OR P6, PT, R6, 0x1, !P0 ;  /* 0x000000010600780c */ /* 0x000fe200047c1670 */
[----:B------:R-:W-:Y:S01]  /*5000*/  FMUL R60, R60, R14 ;  /* 0x0000000e3c3c7220 */ /* 0x000fe20000400000 */
[----:B-1----:R-:W-:Y:S01]  /*5010*/  F2FP.SATFINITE.E5M2.F32.PACK_AB_MERGE_C R23, RZ, R72, RZ ;  /* 0x00000048ff17723e */ /* 0x002fe200048060ff */
[----:B------:R0:W-:Y:S01]  /*5020*/  @!P5 STG.E.U8 desc[UR20][R16.64+0x19], R5 ;  /* 0x000019051000d986 */ /* 0x0001e2000c101114 */
[----:B------:R-:W-:Y:S01]  /*5030*/  ISETP.LT.OR P5, PT, R6, 0x1, !P1 ;  /* 0x000000010600780c */ /* 0x000fe20004fa1670 */
[-C--:B------:R-:W-:Y:S01]  /*5040*/  FMUL R59, R59, R14.reuse ;  /* 0x0000000e3b3b7220 */ /* 0x080fe20000400000 */
[----:B------:R-:W-:Y:S01]  /*5050*/  F2FP.SATFINITE.E5M2.F32.PACK_AB_MERGE_C R73, RZ, R73, RZ ;  /* 0x00000049ff49723e */ /* 0x000fe200048060ff */
[----:B------:R1:W-:Y:S01]  /*5060*/  @!P3 STG.E.U8 desc[UR20][R18.64+0x19], R23 ;  /* 0x000019171200b986 */ /* 0x0003e2000c101114 */
[----:B------:R-:W-:Y:S01]  /*5070*/  F2FP.SATFINITE.E5M2.F32.PACK_AB_MERGE_C R71, RZ, R71, RZ ;  /* 0x00000047ff47723e */ /* 0x000fe200048060ff */
[----:B------:R-:W-:Y:S01]  /*5080*/  FMUL R58, R58, R14 ;  /* 0x0000000e3a3a7220 */ /* 0x000fe20000400000 */
[----:B------:R-:W-:Y:S01]  /*5090*/  F2FP.SATFINITE.E5M2.F32.PACK_AB_MERGE_C R25, RZ, R70, RZ ;  /* 0x00000046ff19723e */ /* 0x000fe200048060ff */
[----:B------:R-:W-:Y:S01]  /*50a0*/  @!P2 STG.E.U8 desc[UR20][R18.64+0x18], R73 ;  /* 0x000018491200a986 */ /* 0x000fe2000c101114 */
[----:B------:R-:W-:Y:S01]  /*50b0*/  ISETP.LT.OR P3, PT, R6, 0x9, !P1 ;  /* 0x000000090600780c */ /* 0x000fe20004f61670 */
[-C--:B------:R-:W-:Y:S01]  /*50c0*/  FMUL R57, R57, R14.reuse ;  /* 0x0000000e39397220 */ /* 0x080fe20000400000 */
[----:B------:R-:W-:Y:S01]  /*50d0*/  ISETP.GE.AND P2, PT, R24, 0x29, PT ;  /* 0x000000291800780c */ /* 0x000fe20003f46270 */
[----:B------:R-:W-:Y:S01]  /*50e0*/  @!P6 STG.E.U8 desc[UR20][R16.64+0x20], R71 ;  /* 0x000020471000e986 */ /* 0x000fe2000c101114 */
[----:B------:R-:W-:Y:S01]  /*50f0*/  ISETP.LT.OR P0, PT, R6, 0x9, !P0 ;  /* 0x000000090600780c */ /* 0x000fe20004701670 */
[----:B------:R-:W-:Y:S01]  /*5100*/  FMUL R56, R56, R14 ;  /* 0x0000000e38387220 */ /* 0x000fe20000400000 */
[----:B------:R-:W-:Y:S01]  /*5110*/  ISETP.GE.AND P1, PT, R24, 0x2a, PT ;  /* 0x0000002a1800780c */ /* 0x000fe20003f26270 */
[----:B------:R-:W-:Y:S01]  /*5120*/  @!P5 STG.E.U8 desc[UR20][R16.64+0x21], R25 ;  /* 0x000021191000d986 */ /* 0x000fe2000c101114 */
[----:B------:R-:W-:-:S02]  /*5130*/  ISETP.LT.OR P6, PT, R6, 0x1, !P2 ;  /* 0x000000010600780c */ /* 0x000fc400057c1670 */
[C---:B------:R-:W-:Y:S02]  /*5140*/  ISETP.LT.OR P5, PT, R6.reuse, 0x1, !P1 ;  /* 0x000000010600780c */ /* 0x040fe40004fa1670 */
[----:B------:R-:W-:Y:S02]  /*5150*/  F2FP.SATFINITE.E5M2.F32.PACK_AB_MERGE_C R69, RZ, R69, RZ ;  /* 0x00000045ff45723e */ /* 0x000fe400048060ff */
[----:B0-----:R-:W-:Y:S02]  /*5160*/  F2FP.SATFINITE.E5M2.F32.PACK_AB_MERGE_C R5, RZ, R68, RZ ;  /* 0x00000044ff05723e */ /* 0x001fe400048060ff */
[----:B------:R-:W-:Y:S01]  /*5170*/  F2FP.SATFINITE.E5M2.F32.PACK_AB_MERGE_C R67, RZ, R67, RZ ;  /* 0x00000043ff43723e */ /* 0x000fe200048060ff */
[----:B------:R-:W-:Y:S01]  /*5180*/  @!P0 STG.E.U8 desc[UR20][R18.64+0x20], R69 ;  /* 0x0000204512008986 */ /* 0x000fe2000c101114 */
[----:B-1----:R-:W-:Y:S02]  /*5190*/  F2FP.SATFINITE.E5M2.F32.PACK_AB_MERGE_C R23, RZ, R66, RZ ;  /* 0x00000042ff17723e */ /* 0x002fe400048060ff */
[C---:B------:R-:W-:Y:S01]  /*51a0*/  ISETP.LT.OR P1, PT, R6.reuse, 0x9, !P1 ;  /* 0x000000090600780c */ /* 0x040fe20004f21670 */
[----:B------:R0:W-:Y:S01]  /*51b0*/  @!P3 STG.E.U8 desc[UR20][R18.64+0x21], R5 ;  /* 0x000021051200b986 */ /* 0x0001e2000c101114 */
[----:B------:R-:W-:-:S02]  /*51c0*/  ISETP.LT.OR P2, PT, R6, 0x9, !P2 ;  /* 0x000000090600780c */ /* 0x000fc40005741670 */
[C---:B------:R-:W-:Y:S01]  /*51d0*/  ISETP.GE.AND P3, PT, R24.reuse, 0x31, PT ;  /* 0x000000311800780c */ /* 0x040fe20003f66270 */
[----:B------:R-:W-:Y:S01]  /*51e0*/  @!P6 STG.E.U8 desc[UR20][R16.64+0x28], R67 ;  /* 0x000028431000e986 */ /* 0x000fe2000c101114 */
[----:B------:R-:W-:Y:S02]  /*51f0*/  ISETP.GE.AND P0, PT, R24, 0x32, PT ;  /* 0x000000321800780c */ /* 0x000fe40003f06270 */
[----:B------:R-:W-:Y:S01]  /*5200*/  F2FP.SATFINITE.E5M2.F32.PACK_AB_MERGE_C R65, RZ, R65, RZ ;  /* 0x00000041ff41723e */ /* 0x000fe200048060ff */
[----:B------:R1:W-:Y:S01]  /*5210*/  @!P5 STG.E.U8 desc[UR20][R16.64+0x29], R23 ;  /* 0x000029171000d986 */ /* 0x0003e2000c101114 */
[C---:B------:R-:W-:Y:S02]  /*5220*/  ISETP.LT.OR P5, PT, R6.reuse, 0x1, !P3 ;  /* 0x000000010600780c */ /* 0x040fe40005fa1670 */
[----:B------:R-:W-:Y:S02]  /*5230*/  ISETP.LT.OR P6, PT, R6, 0x1, !P0 ;  /* 0x000000010600780c */ /* 0x000fe400047c1670 */
[----:B0-----:R-:W-:Y:S01]  /*5240*/  F2FP.SATFINITE.E5M2.F32.PACK_AB_MERGE_C R5, RZ, R64, RZ ;  /* 0x00000040ff05723e */ /* 0x001fe200048060ff */
[----:B------:R-:W-:Y:S01]  /*5250*/  @!P2 STG.E.U8 desc[UR20][R18.64+0x28], R65 ;  /* 0x000028411200a986 */ /* 0x000fe2000c101114 */
[----:B------:R-:W-:-:S02]  /*5260*/  F2FP.SATFINITE.E5M2.F32.PACK_AB_MERGE_C R63, RZ, R63, RZ ;  /* 0x0000003fff3f723e */ /* 0x000fc400048060ff */
[----:B------:R-:W-:Y:S01]  /*5270*/  ISETP.GE.AND P2, PT, R24, 0x3a, PT ;  /* 0x0000003a1800780c */ /* 0x000fe20003f46270 */
[----:B------:R0:W-:Y:S01]  /*5280*/  @!P1 STG.E.U8 desc[UR20][R18.64+0x29], R5 ;  /* 0x0000290512009986 */ /* 0x0001e2000c101114 */
[----:B------:R-:W-:Y:S02]  /*5290*/  ISETP.LT.OR P1, PT, R6, 0x9, !P3 ;  /* 0x000000090600780c */ /* 0x000fe40005f21670 */
[----:B-1----:R-:W-:Y:S01]  /*52a0*/  F2FP.SATFINITE.E5M2.F32.PACK_AB_MERGE_C R23, RZ, R62, RZ ;  /* 0x0000003eff17723e */ /* 0x002fe200048060ff */
[----:B------:R-:W-:Y:S01]  /*52b0*/  @!P5 STG.E.U8 desc[UR20][R16.64+0x30], R63 ;  /* 0x0000303f1000d986 */ /* 0x000fe2000c101114 */
[----:B------:R-:W-:Y:S02]  /*52c0*/  ISETP.GE.AND P3, PT, R24, 0x39, PT ;  /* 0x000000391800780c */ /* 0x000fe40003f66270 */
[C---:B------:R-:W-:Y:S01]  /*52d0*/  ISETP.LT.OR P0, PT, R6.reuse, 0x9, !P0 ;  /* 0x000000090600780c */ /* 0x040fe20004701670 */
[----:B------:R1:W-:Y:S01]  /*52e0*/  @!P6 STG.E.U8 desc[UR20][R16.64+0x31], R23 ;  /* 0x000031171000e986 */ /* 0x0003e2000c101114 */
[----:B------:R-:W-:-:S02]  /*52f0*/  ISETP.LT.OR P5, PT, R6, 0x1, !P3 ;  /* 0x000000010600780c */ /* 0x000fc40005fa1670 */
[C---:B------:R-:W-:Y:S02]  /*5300*/  ISETP.LT.OR P6, PT, R6.reuse, 0x1, !P2 ;  /* 0x000000010600780c */ /* 0x040fe400057c1670 */
[C---:B------:R-:W-:Y:S02]  /*5310*/  ISETP.LT.OR P3, PT, R6.reuse, 0x9, !P3 ;  /* 0x000000090600780c */ /* 0x040fe40005f61670 */
[----:B------:R-:W-:Y:S02]  /*5320*/  ISETP.LT.OR P2, PT, R6, 0x9, !P2 ;  /* 0x000000090600780c */ /* 0x000fe40005741670 */
[----:B------:R-:W-:Y:S02]  /*5330*/  F2FP.SATFINITE.E5M2.F32.PACK_AB_MERGE_C R61, RZ, R61, RZ ;  /* 0x0000003dff3d723e */ /* 0x000fe400048060ff */
[----:B0-----:R-:W-:Y:S02]  /*5340*/  F2FP.SATFINITE.E5M2.F32.PACK_AB_MERGE_C R5, RZ, R60, RZ ;  /* 0x0000003cff05723e */ /* 0x001fe400048060ff */
[----:B------:R-:W-:Y:S01]  /*5350*/  F2FP.SATFINITE.E5M2.F32.PACK_AB_MERGE_C R59, RZ, R59, RZ ;  /* 0x0000003bff3b723e */ /* 0x000fe200048060ff */
[----:B------:R0:W-:Y:S01]  /*5360*/  @!P1 STG.E.U8 desc[UR20][R18.64+0x30], R61 ;  /* 0x0000303d12009986 */ /* 0x0001e2000c101114 */
[----:B-1----:R-:W-:-:S02]  /*5370*/  F2FP.SATFINITE.E5M2.F32.PACK_AB_MERGE_C R23, RZ, R58, RZ ;  /* 0x0000003aff17723e */ /* 0x002fc400048060ff */
[----:B------:R-:W-:Y:S01]  /*5380*/  F2FP.SATFINITE.E5M2.F32.PACK_AB_MERGE_C R57, RZ, R57, RZ ;  /* 0x00000039ff39723e */ /* 0x000fe200048060ff */
[----:B------:R0:W-:Y:S01]  /*5390*/  @!P0 STG.E.U8 desc[UR20][R18.64+0x31], R5 ;  /* 0x0000310512008986 */ /* 0x0001e2000c101114 */
[----:B------:R-:W-:-:S03]  /*53a0*/  F2FP.SATFINITE.E5M2.F32.PACK_AB_MERGE_C R25, RZ, R56, RZ ;  /* 0x00000038ff19723e */ /* 0x000fc600048060ff */
[----:B------:R0:W-:Y:S04]  /*53b0*/  @!P5 STG.E.U8 desc[UR20][R16.64+0x38], R59 ;  /* 0x0000383b1000d986 */ /* 0x0001e8000c101114 */
[----:B------:R0:W-:Y:S04]  /*53c0*/  @!P6 STG.E.U8 desc[UR20][R16.64+0x39], R23 ;  /* 0x000039171000e986 */ /* 0x0001e8000c101114 */
[----:B------:R0:W-:Y:S04]  /*53d0*/  @!P3 STG.E.U8 desc[UR20][R18.64+0x38], R57 ;  /* 0x000038391200b986 */ /* 0x0001e8000c101114 */
[----:B------:R0:W-:Y:S02]  /*53e0*/  @!P2 STG.E.U8 desc[UR20][R18.64+0x39], R25 ;  /* 0x000039191200a986 */ /* 0x0001e4000c101114 */
.L_x_108:
[----:B------:R-:W-:Y:S05]  /*53f0*/  BSYNC B0 ;  /* 0x0000000000007941 */ /* 0x000fea0003800000 */
.L_x_42:
[C---:B------:R-:W-:Y:S01]  /*5400*/  LEA R2, P0, R8.reuse, R2, 0x1 ;  /* 0x0000000208027211 */ /* 0x040fe200078008ff */
[----:B------:R-:W-:Y:S01]  /*5410*/  ULDC.64 UR6, c[0x0][0x650] ;  /* 0x0001940000067ab9 */ /* 0x000fe20000000a00 */
[----:B-----5:R-:W-:Y:S01]  /*5420*/  IMAD.U32 R4, RZ, RZ, UR12 ;  /* 0x0000000cff047e24 */ /* 0x020fe2000f8e00ff */
[----:B0-----:R-:W-:Y:S01]  /*5430*/  PRMT R16, RZ, 0x7610, R16 ;  /* 0x00007610ff107816 */ /* 0x001fe20000000010 */
[----:B------:R-:W-:Y:S01]  /*5440*/  IMAD.MOV.U32 R6, RZ, RZ, -0x1 ;  /* 0xffffffffff067424 */ /* 0x000fe200078e00ff */
[----:B------:R-:W-:Y:S01]  /*5450*/  LEA.HI.X R3, R8, R3, R0, 0x1, P0 ;  /* 0x0000000308037211 */ /* 0x000fe200000f0c00 */
[----:B------:R0:W-:Y:S01]  /*5460*/  SYNCS.ARRIVE.TRANS64.A1T0 RZ, [R4+UR23], RZ ;  /* 0x000000ff04ff79a7 */ /* 0x0001e20008100017 */
[----:B------:R-:W-:Y:S01]  /*5470*/  ISETP.GE.U32.AND P0, PT, R2, UR6, PT ;  /* 0x0000000602007c0c */ /* 0x000fe2000bf06070 */
[----:B------:R-:W-:-:S03]  /*5480*/  IMAD.MOV.U32 R5, RZ, RZ, -0x1 ;  /* 0xffffffffff057424 */ /* 0x000fc600078e00ff */
[----:B------:R-:W-:Y:S01]  /*5490*/  ISETP.GE.U32.AND.EX P0, PT, R3, UR7, PT, P0 ;  /* 0x0000000703007c0c */ /* 0x000fe2000bf06100 */
[----:B0-----:R-:W-:-:S12]  /*54a0*/  IMAD.MOV.U32 R4, RZ, RZ, -0x1 ;  /* 0xffffffffff047424 */ /* 0x001fd800078e00ff */
[----:B------:R-:W-:Y:S05]  /*54b0*/  @P0 BRA `(.L_x_109) ;  /* 0x0000000400600947 */ /* 0x000fea0003800000 */
[----:B------:R-:W0:Y:S01]  /*54c0*/  S2R R28, SR_CTAID.X ;  /* 0x00000000001c7919 */ /* 0x000e220000002500 */
[----:B--234-:R-:W2:Y:S01]  /*54d0*/  LDC.64 R22, c[0x0][0x628] ;  /* 0x00018a00ff167b82 */ /* 0x01cea20000000a00 */
[----:B------:R-:W-:Y:S01]  /*54e0*/  ULDC UR6, c[0x0][0x150] ;  /* 0x0000540000067ab9 */ /* 0x000fe20000000800 */
[----:B-1----:R-:W-:Y:S01]  /*54f0*/  IMAD.MOV.U32 R18, RZ, RZ, R2 ;  /* 0x000000ffff127224 */ /* 0x002fe200078e0002 */
[----:B------:R-:W1:Y:S01]  /*5500*/  S2R R30, SR_CTAID.Y ;  /* 0x00000000001e7919 */ /* 0x000e620000002600 */
[----:B------:R-:W-:-:S04]  /*5510*/  IMAD.MOV.U32 R19, RZ, RZ, R3 ;  /* 0x000000ffff137224 */ /* 0x000fc800078e0003 */
[----:B------:R-:W3:Y:S08]  /*5520*/  LDC R31, c[0x0][0x144] ;  /* 0x00005100ff1f7b82 */ /* 0x000ef00000000800 */
[----:B------:R-:W4:Y:S08]  /*5530*/  LDC R6, c[0x0][0x630] ;  /* 0x00018c00ff067b82 */ /* 0x000f300000000800 */
[----:B------:R-:W1:Y:S01]  /*5540*/  LDC.64 R26, c[0x0][0x620] ;  /* 0x00018800ff1a7b82 */ /* 0x000e620000000a00 */
[----:B--2---:R-:W-:-:S04]  /*5550*/  ISETP.NE.U32.AND P0, PT, R22, RZ, PT ;  /* 0x000000ff1600720c */ /* 0x004fc80003f05070 */
[----:B------:R-:W-:Y:S02]  /*5560*/  ISETP.NE.AND.EX P0, PT, R23, RZ, PT, P0 ;  /* 0x000000ff1700720c */ /* 0x000fe40003f05300 */
[----:B0-----:R-:W-:-:S05]  /*5570*/  I2FP.F32.U32 R4, R28 ;  /* 0x0000001c00047245 */ /* 0x001fca0000201000 */
[----:B------:R-:W-:-:S04]  /*5580*/  FMUL R4, R4, UR6 ;  /* 0x0000000604047c20 */ /* 0x000fc80008400000 */
[----:B------:R0:W2:Y:S02]  /*5590*/  F2I.U32.TRUNC.NTZ R29, R4 ;  /* 0x00000004001d7305 */ /* 0x0000a4000020f000 */
[----:B---34-:R-:W-:Y:S05]  /*55a0*/  @!P0 BRA `(.L_x_110) ;  /* 0x0000000000288947 */ /* 0x018fea0003800000 */
[----:B------:R-:W3:Y:S02]  /*55b0*/  LDC R5, c[0x0][0x634] ;  /* 0x00018d00ff057b82 */ /* 0x000ee40000000800 */
[----:B---3--:R-:W-:-:S05]  /*55c0*/  IADD3 R19, P0, R2, R5, RZ ;  /* 0x0000000502137210 */ /* 0x008fca0007f1e0ff */
[----:B------:R-:W-:-:S04]  /*55d0*/  IMAD.X R25, RZ, RZ, R3, P0 ;  /* 0x000000ffff197224 */ /* 0x000fc800000e0603 */
[----:B0-----:R-:W-:-:S04]  /*55e0*/  IMAD.WIDE.U32 R4, R25, R22, RZ ;  /* 0x0000001619047225 */ /* 0x001fc800078e00ff */
[----:B------:R-:W-:-:S04]  /*55f0*/  IMAD.WIDE.U32 R16, P0, R19, R23, R4 ;  /* 0x0000001713107225 */ /* 0x000fc80007800004 */
[----:B------:R-:W-:-:S04]  /*5600*/  IMAD.WIDE.U32 R4, R19, R22, RZ ;  /* 0x0000001613047225 */ /* 0x000fc800078e00ff */
[----:B------:R-:W-:Y:S01]  /*5610*/  IMAD.X R19, RZ, RZ, RZ, P0 ;  /* 0x000000ffff137224 */ /* 0x000fe200000e06ff */
[----:B------:R-:W-:Y:S01]  /*5620*/  IADD3 RZ, P0, R5, R16, RZ ;  /* 0x0000001005ff7210 */ /* 0x000fe20007f1e0ff */
[----:B------:R-:W-:-:S04]  /*5630*/  IMAD.MOV.U32 R18, RZ, RZ, R17 ;  /* 0x000000ffff127224 */ /* 0x000fc800078e0011 */
[----:B------:R-:W-:-:S08]  /*5640*/  IMAD.WIDE.U32.X R18, R25, R23, R18, P0 ;  /* 0x0000001719127225 */ /* 0x000fd000000e0412 */
.L_x_110:
[-CC-:B------:R-:W-:Y:S01]  /*5650*/  SHF.R.U64 R24, R18, R6.reuse, R19.reuse ;  /* 0x0000000612187219 */ /* 0x180fe20000001213 */
[----:B------:R-:W3:Y:S01]  /*5660*/  LDC.64 R34, c[0x0][0x640] ;  /* 0x00019000ff227b82 */ /* 0x000ee20000000a00 */
[----:B0-----:R-:W-:Y:S01]  /*5670*/  SHF.R.U32.HI R4, RZ, R6, R19 ;  /* 0x00000006ff047219 */ /* 0x001fe20000011613 */
[----:B--2---:R-:W-:Y:S01]  /*5680*/  IMAD.MOV R29, RZ, RZ, -R29 ;  /* 0x000000ffff1d7224 */ /* 0x004fe200078e0a1d */
[----:B------:R-:W-:Y:S01]  /*5690*/  IADD3 R17, P0, RZ, -R24, RZ ;  /* 0x80000018ff117210 */ /* 0x000fe20007f1e0ff */
[----:B------:R-:W-:Y:S01]  /*56a0*/  ULDC UR6, c[0x0][0x154] ;  /* 0x0000550000067ab9 */ /* 0x000fe20000000800 */
[----:B------:R-:W-:Y:S02]  /*56b0*/  IMAD.MOV.U32 R19, RZ, RZ, 0x1 ;  /* 0x00000001ff137424 */ /* 0x000fe400078e00ff */
[----:B------:R-:W-:Y:S01]  /*56c0*/  IMAD R29, R31, R29, R28 ;  /* 0x0000001d1f1d7224 */ /* 0x000fe200078e021c */
[----:B------:R-:W0:Y:S01]  /*56d0*/  LDC R16, c[0x0][0x618] ;  /* 0x00018600ff107b82 */ /* 0x000e220000000800 */
[----:B------:R-:W-:-:S04]  /*56e0*/  IMAD.X R5, RZ, RZ, ~R4, P0 ;  /* 0x000000ffff057224 */ /* 0x000fc800000e0e04 */
[-C--:B-1----:R-:W-:Y:S02]  /*56f0*/  IMAD R6, R5, R26.reuse, RZ ;  /* 0x0000001a05067224 */ /* 0x082fe400078e02ff */
[C---:B------:R-:W-:Y:S01]  /*5700*/  IMAD.WIDE.U32 R4, R17.reuse, R26, R2 ;  /* 0x0000001a11047225 */ /* 0x040fe200078e0002 */
[----:B------:R-:W1:Y:S03]  /*5710*/  LDC R18, c[0x0][0x608] ;  /* 0x00018200ff127b82 */ /* 0x000e660000000800 */
[----:B------:R-:W-:Y:S01]  /*5720*/  IMAD R17, R17, R27, R6 ;  /* 0x0000001b11117224 */ /* 0x000fe200078e0206 */
[----:B------:R-:W-:-:S03]  /*5730*/  I2FP.F32.U32 R6, R30 ;  /* 0x0000001e00067245 */ /* 0x000fc60000201000 */
[----:B------:R-:W-:Y:S01]  /*5740*/  IMAD.IADD R5, R5, 0x1, R17 ;  /* 0x0000000105057824 */ /* 0x000fe200078e0211 */
[----:B------:R-:W2:Y:S01]  /*5750*/  LDC R32, c[0x0][0x658] ;  /* 0x00019600ff207b82 */ /* 0x000ea20000000800 */
[----:B---3--:R-:W-:Y:S01]  /*5760*/  ISETP.NE.U32.AND P0, PT, R34, RZ, PT ;  /* 0x000000ff2200720c */ /* 0x008fe20003f05070 */
[----:B------:R-:W-:-:S03]  /*5770*/  IMAD.MOV.U32 R17, RZ, RZ, -0x1 ;  /* 0xffffffffff117424 */ /* 0x000fc600078e00ff */
[----:B------:R-:W-:-:S03]  /*5780*/  ISETP.NE.AND.EX P0, PT, R35, RZ, PT, P0 ;  /* 0x000000ff2300720c */ /* 0x000fc60003f05300 */
[----:B------:R-:W3:Y:S01]  /*5790*/  LDC R27, c[0x0][0x148] ;  /* 0x00005200ff1b7b82 */ /* 0x000ee20000000800 */
[-CC-:B0-----:R-:W-:Y:S02]  /*57a0*/  SHF.R.U64 R22, R4, R16.reuse, R5.reuse ;  /* 0x0000001004167219 */ /* 0x181fe40000001205 */
[----:B------:R-:W-:Y:S01]  /*57b0*/  SHF.R.U32.HI R5, RZ, R16, R5 ;  /* 0x00000010ff057219 */ /* 0x000fe20000011605 */
[----:B------:R-:W-:-:S04]  /*57c0*/  FMUL R16, R6, UR6 ;  /* 0x0000000606107c20 */ /* 0x000fc80008400000 */
[----:B------:R-:W0:Y:S01]  /*57d0*/  LDC R28, c[0x0][0x600] ;  /* 0x00018000ff1c7b82 */ /* 0x000e220000000800 */
[----:B------:R4:W0:Y:S01]  /*57e0*/  F2I.U32.TRUNC.NTZ R25, R16 ;  /* 0x0000001000197305 */ /* 0x000822000020f000 */
[-CC-:B-1----:R-:W-:Y:S02]  /*57f0*/  SHF.R.U64 R6, R22, R18.reuse, R5.reuse ;  /* 0x0000001216067219 */ /* 0x182fe40000001205 */
[----:B------:R-:W-:-:S04]  /*5800*/  SHF.R.U32.HI R5, RZ, R18, R5 ;  /* 0x00000012ff057219 */ /* 0x000fc80000011605 */
[----:B------:R-:W1:Y:S01]  /*5810*/  LDC R33, c[0x0][0x648] ;  /* 0x00019200ff217b82 */ /* 0x000e620000000800 */
[-CC-:B--2---:R-:W-:Y:S02]  /*5820*/  SHF.R.U64 R26, R6, R32.reuse, R5.reuse ;  /* 0x00000020061a7219 */ /* 0x184fe40000001205 */
[-C--:B------:R-:W-:Y:S02]  /*5830*/  SHF.L.U32 R17, R17, R32.reuse, RZ ;  /* 0x0000002011117219 */ /* 0x080fe400000006ff */
[-C--:B------:R-:W-:Y:S01]  /*5840*/  SHF.R.U32.HI R5, RZ, R32.reuse, R5 ;  /* 0x00000020ff057219 */ /* 0x080fe20000011605 */
[----:B------:R-:W-:Y:S01]  /*5850*/  IMAD.MOV.U32 R4, RZ, RZ, R26 ;  /* 0x000000ffff047224 */ /* 0x000fe200078e001a */
[----:B------:R-:W-:Y:S01]  /*5860*/  SHF.L.U32 R32, R19, R32, RZ ;  /* 0x0000002013207219 */ /* 0x000fe200000006ff */
[----:B------:R-:W2:Y:S01]  /*5870*/  LDC R36, c[0x0][0x638] ;  /* 0x00018e00ff247b82 */ /* 0x000ea20000000800 */
[----:B------:R-:W-:-:S07]  /*5880*/  LOP3.LUT R31, RZ, R17, RZ, 0x33, !PT ;  /* 0x00000011ff1f7212 */ /* 0x000fce00078e33ff */
[----:B------:R-:W0:Y:S01]  /*5890*/  LDC R37, c[0x0][0x610] ;  /* 0x00018400ff257b82 */ /* 0x000e220000000800 */
[----:B----4-:R-:W-:Y:S05]  /*58a0*/  @!P0 BRA `(.L_x_111) ;  /* 0x0000000000288947 */ /* 0x010fea0003800000 */
[----:B------:R-:W4:Y:S02]  /*58b0*/  LDC R19, c[0x0][0x64c] ;  /* 0x00019300ff137b82 */ /* 0x000f240000000800 */
[----:B----4-:R-:W-:-:S05]  /*58c0*/  IADD3 R19, P0, R26, R19, RZ ;  /* 0x000000131a137210 */ /* 0x010fca0007f1e0ff */
        /* <DEDUP_REMOVED lines=8> */
.L_x_111:
[----:B-1----:R-:W-:Y:S01]  /*5950*/  SHF.R.U64 R4, R4, R33, R5 ;  /* 0x0000002104047219 */ /* 0x002fe20000001205 */
[----:B0-----:R-:W-:Y:S01]  /*5960*/  VIADD R19, R28, 0xffffffff ;  /* 0xffffffff1c137836 */ /* 0x001fe20000000000 */
[----:B------:R-:W-:Y:S01]  /*5970*/  LOP3.LUT R17, R6, R31, RZ, 0xc0, !PT ;  /* 0x0000001f06117212 */ /* 0x000fe200078ec0ff */
[----:B------:R-:W-:Y:S02]  /*5980*/  IMAD.MOV R25, RZ, RZ, -R25 ;  /* 0x000000ffff197224 */ /* 0x000fe400078e0a19 */
[----:B------:R-:W-:Y:S02]  /*5990*/  IMAD.MOV R5, RZ, RZ, -R4 ;  /* 0x000000ffff057224 */ /* 0x000fe400078e0a04 */
[----:B------:R-:W-:Y:S01]  /*59a0*/  IMAD R6, R32, R4, R17 ;  /* 0x0000000420067224 */ /* 0x000fe200078e0211 */
[----:B------:R-:W-:Y:S01]  /*59b0*/  LOP3.LUT R17, R22, R19, RZ, 0xc0, !PT ;  /* 0x0000001316117212 */ /* 0x000fe200078ec0ff */
[----:B---3--:R-:W-:Y:S02]  /*59c0*/  @P4 IMAD R29, R27, R25, R30 ;  /* 0x000000191b1d4224 */ /* 0x008fe400078e021e */
[----:B--2---:R-:W-:-:S02]  /*59d0*/  IMAD R4, R5, R36, R26 ;  /* 0x0000002405047224 */ /* 0x004fc400078e021a */
[----:B------:R-:W-:Y:S02]  /*59e0*/  IMAD R6, R6, R37, R29 ;  /* 0x0000002506067224 */ /* 0x000fe400078e021d */
[----:B------:R-:W-:Y:S02]  /*59f0*/  IMAD R5, R4, R28, R17 ;  /* 0x0000001c04057224 */ /* 0x000fe400078e0211 */
[----:B------:R-:W-:-:S03]  /*5a00*/  IMAD.MOV.U32 R16, RZ, RZ, 0x1 ;  /* 0x00000001ff107424 */ /* 0x000fc600078e00ff */
[----:B------:R-:W-:Y:S02]  /*5a10*/  SEL R4, R5, R6, !P4 ;  /* 0x0000000605047207 */ /* 0x000fe40006000000 */
[----:B------:R-:W-:Y:S01]  /*5a20*/  SEL R6, R6, R5, !P4 ;  /* 0x0000000506067207 */ /* 0x000fe20006000000 */
[----:B------:R-:W-:-:S07]  /*5a30*/  IMAD.MOV.U32 R5, RZ, RZ, R24 ;  /* 0x000000ffff057224 */ /* 0x000fce00078e0018 */
.L_x_109:
[----:B------:R-:W-:Y:S02]  /*5a40*/  LOP3.LUT P0, RZ, R16, 0xff, RZ, 0xc0, !PT ;  /* 0x000000ff10ff7812 */ /* 0x000fe4000780c0ff */
[----:B------:R-:W-:-:S11]  /*5a50*/  LOP3.LUT R89, R89, 0x1, RZ, 0x3c, !PT ;  /* 0x0000000159597812 */ /* 0x000fd600078e3cff */
[----:B------:R-:W-:Y:S05]  /*5a60*/  @P0 BRA `(.L_x_112) ;  /* 0xffffffbc006c0947 */ /* 0x000fea000383ffff */
[----:B------:R-:W-:Y:S05]  /*5a70*/  EXIT ;  /* 0x000000000000794d */ /* 0x000fea0003800000 */
.L_x_18:
[----:B------:R-:W-:-:S08]  /*5a80*/  ISETP.NE.AND P0, PT, R18, RZ, PT ;  /* 0x000000ff1200720c */ /* 0x000fd00003f05270 */
[----:B--23-5:R-:W0:-:S00]  /*5a90*/  USETMAXREG.DEALLOC.CTAPOOL 0x28 ;  /* 0x00000028000079c8 */ /* 0x02ce0000080e0500 */
[----:B------:R-:W-:Y:S05]  /*5aa0*/  @P0 EXIT ;  /* 0x000000000000094d */ /* 0x000fea0003800000 */
[----:B0-----:R-:W-:Y:S01]  /*5ab0*/  LOP3.LUT P0, RZ, R20, 0xff, RZ, 0xc0, !PT ;  /* 0x000000ff14ff7812 */ /* 0x001fe2000780c0ff */
[----:B------:R-:W-:Y:S02]  /*5ac0*/  IMAD.MOV.U32 R12, RZ, RZ, 0x1 ;  /* 0x00000001ff0c7424 */ /* 0x000fe400078e00ff */
[----:B------:R-:W-:-:S10]  /*5ad0*/  IMAD.MOV.U32 R15, RZ, RZ, RZ ;  /* 0x000000ffff0f7224 */ /* 0x000fd400078e00ff */
[----:B------:R-:W-:Y:S05]  /*5ae0*/  @!P0 BRA `(.L_x_113) ;  /* 0x0000000c00208947 */ /* 0x000fea0003800000 */
[----:B------:R-:W0:Y:S01]  /*5af0*/  S2UR UR15, SR_CgaCtaId ;  /* 0x00000000000f79c3 */ /* 0x000e220000008800 */
[----:B------:R-:W-:Y:S01]  /*5b00*/  LOP3.LUT P0, RZ, R11, 0x1f, RZ, 0xc0, !PT ;  /* 0x0000001f0bff7812 */ /* 0x000fe2000780c0ff */
[----:B------:R-:W-:Y:S01]  /*5b10*/  ULDC UR6, c[0x0][0x658] ;  /* 0x0001960000067ab9 */ /* 0x000fe20000000800 */
[----:B------:R-:W-:Y:S01]  /*5b20*/  UMOV UR7, 0xffffffff ;  /* 0xffffffff00077882 */ /* 0x000fe20000000000 */
[----:B------:R-:W-:Y:S01]  /*5b30*/  BSSY B0, `(.L_x_113) ;  /* 0x00000c3000007945 */ /* 0x000fe20003800000 */
[----:B------:R-:W-:Y:S01]  /*5b40*/  USHF.L.U32 UR7, UR7, UR6, URZ ;  /* 0x0000000607077299 */ /* 0x000fe2000800063f */
[C---:B------:R-:W-:Y:S01]  /*5b50*/  ISETP.NE.AND P2, PT, R10.reuse, RZ, PT ;  /* 0x000000ff0a00720c */ /* 0x040fe20003f45270 */
[----:B------:R-:W-:Y:S01]  /*5b60*/  IMAD.MOV.U32 R14, RZ, RZ, 0x1 ;  /* 0x00000001ff0e7424 */ /* 0x000fe200078e00ff */
[----:B------:R-:W-:Y:S01]  /*5b70*/  ISETP.NE.OR P0, PT, R10, RZ, !P0 ;  /* 0x000000ff0a00720c */ /* 0x000fe20004705670 */
[----:B------:R-:W-:Y:S01]  /*5b80*/  IMAD.MOV.U32 R12, RZ, RZ, 0x1 ;  /* 0x00000001ff0c7424 */ /* 0x000fe200078e00ff */
[----:B------:R-:W-:Y:S01]  /*5b90*/  LOP3.LUT R13, R7, 0x2, RZ, 0xfc, !PT ;  /* 0x00000002070d7812 */ /* 0x000fe200078efcff */
[----:B------:R-:W-:Y:S01]  /*5ba0*/  IMAD.MOV.U32 R15, RZ, RZ, RZ ;  /* 0x000000ffff0f7224 */ /* 0x000fe200078e00ff */
[----:B------:R-:W-:Y:S01]  /*5bb0*/  ULDC UR5, c[0x0][0x600] ;  /* 0x0001800000057ab9 */ /* 0x000fe20000000800 */
[----:B------:R-:W-:Y:S01]  /*5bc0*/  UMOV UR8, 0x1 ;  /* 0x0000000100087882 */ /* 0x000fe20000000000 */
[----:B------:R-:W-:-:S02]  /*5bd0*/  UIADD3 UR24, UR13, 0x1, URZ ;  /* 0x000000010d187890 */ /* 0x000fc4000fffe03f */
[----:B------:R-:W-:Y:S02]  /*5be0*/  UIADD3 UR18, UR5, -0x1, URZ ;  /* 0xffffffff05127890 */ /* 0x000fe4000fffe03f */
[----:B------:R-:W-:Y:S02]  /*5bf0*/  USHF.L.U32 UR20, UR8, UR6, URZ ;  /* 0x0000000608147299 */ /* 0x000fe4000800063f */
[----:B------:R-:W-:Y:S01]  /*5c00*/  ULOP3.LUT UR19, URZ, UR7, URZ, 0x33, !UPT ;  /* 0x000000073f137292 */ /* 0x000fe2000f8e333f */
[----:B------:R-:W-:Y:S01]  /*5c10*/  ULDC.64 UR22, c[0x0][0x198] ;  /* 0x0000660000167ab9 */ /* 0x000fe20000000a00 */
[----:B0-----:R-:W-:Y:S02]  /*5c20*/  USHF.L.U32 UR4, UR15, 0x5, URZ ;  /* 0x000000050f047899 */ /* 0x001fe4000800063f */
[----:B------:R-:W-:Y:S02]  /*5c30*/  USHF.L.U32 UR15, UR15, 0xc, URZ ;  /* 0x0000000c0f0f7899 */ /* 0x000fe4000800063f */
[----:B------:R-:W-:-:S12]  /*5c40*/  ULOP3.LUT UR14, UR4, 0x20, URZ, 0xc0, !UPT ;  /* 0x00000020040e7892 */ /* 0x000fd8000f8ec03f */
.L_x_125:
[----:B------:R-:W-:-:S03]  /*5c50*/  UMOV UR4, 0xffffffff ;  /* 0xffffffff00047882 */ /* 0x000fc60000000000 */
[----:B------:R-:W-:Y:S05]  /*5c60*/  BRA.DIV UR4, `(.L_x_114) ;  /* 0x0000001604487947 */ /* 0x000fea000b800000 */
[----:B------:R-:W-:-:S13]  /*5c70*/  ELECT P1, URZ, PT ;  /* 0x00000000003f782f */ /* 0x000fda0003820000 */
.L_x_148:
[----:B------:R-:W0:Y:S01]  /*5c80*/  LDC R10, c[0x0][0x28c] ;  /* 0x0000a300ff0a7b82 */ /* 0x000e220000000800 */
[----:B------:R-:W-:Y:S01]  /*5c90*/  BSSY B1, `(.L_x_115) ;  /* 0x0000038000017945 */ /* 0x000fe20003800000 */
[----:B0-----:R-:W-:-:S13]  /*5ca0*/  ISETP.LT.OR P1, PT, R10, 0x1, !P1 ;  /* 0x000000010a00780c */ /* 0x001fda0004f21670 */
[----:B------:R-:W-:Y:S05]  /*5cb0*/  @P1 BRA `(.L_x_116) ;  /* 0x0000000000d41947 */ /* 0x000fea0003800000 */
[----:B------:R-:W-:Y:S01]  /*5cc0*/  LEA R16, R4, UR14, 0x6 ;  /* 0x0000000e04107c11 */ /* 0x000fe2000f8e30ff */
[----:B------:R-:W-:Y:S02]  /*5cd0*/  IMAD.SHL.U32 R17, R6, 0x40, RZ ;  /* 0x0000004006117824 */ /* 0x000fe400078e00ff */
[----:B------:R-:W-:Y:S02]  /*5ce0*/  IMAD.MOV.U32 R18, RZ, RZ, RZ ;  /* 0x000000ffff127224 */ /* 0x000fe400078e00ff */
[----:B------:R-:W-:Y:S02]  /*5cf0*/  IMAD.U32 R20, RZ, RZ, UR24 ;  /* 0x00000018ff147e24 */ /* 0x000fe4000f8e00ff */
[----:B------:R-:W-:Y:S02]  /*5d00*/  IMAD.MOV.U32 R4, RZ, RZ, R12 ;  /* 0x000000ffff047224 */ /* 0x000fe400078e000c */
[----:B------:R-:W-:-:S07]  /*5d10*/  IMAD.MOV.U32 R6, RZ, RZ, R15 ;  /* 0x000000ffff067224 */ /* 0x000fce00078e000f */
.L_x_120:
[----:B------:R-:W0:Y:S01]  /*5d20*/  S2R R11, SR_CgaCtaId ;  /* 0x00000000000b7919 */ /* 0x000e220000008800 */
[----:B------:R-:W-:-:S04]  /*5d30*/  MOV R10, 0x400 ;  /* 0x00000400000a7802 */ /* 0x000fc80000000f00 */
[----:B0-----:R-:W-:Y:S02]  /*5d40*/  LEA R21, R11, R10, 0x18 ;  /* 0x0000000a0b157211 */ /* 0x001fe400078ec0ff */
[----:B------:R-:W-:Y:S01]  /*5d50*/  SHF.L.U32 R10, R4, 0x1f, RZ ;  /* 0x0000001f040a7819 */ /* 0x000fe200000006ff */
[----:B------:R-:W0:Y:S02]  /*5d60*/  @!P2 LDC R11, c[0x0][0x500] ;  /* 0x00014000ff0bab82 */ /* 0x000e240000000800 */
[----:B------:R-:W-:-:S04]  /*5d70*/  IMAD R19, R6, 0x8, R21 ;  /* 0x0000000806137824 */ /* 0x000fc800078e0215 */
[----:B------:R-:W1:Y:S02]  /*5d80*/  SYNCS.PHASECHK.TRANS64.TRYWAIT P1, [R19+URZ+0x70], R10 ;  /* 0x0000700a130075a7 */ /* 0x000e64000802017f */
[----:B-1----:R-:W-:Y:S05]  /*5d90*/  @!P1 BRA `(.L_x_117) ;  /* 0x00000014001c9947 */ /* 0x002fea0003800000 */
.L_x_149:
[----:B-1----:R-:W-:Y:S01]  /*5da0*/  PRMT R10, R13, 0x9910, RZ ;  /* 0x000099100d0a7816 */ /* 0x002fe200000000ff */
[----:B0-----:R0:W-:Y:S03]  /*5db0*/  @!P2 SYNCS.ARRIVE.TRANS64 RZ, [R19+URZ], R11 ;  /* 0x0000000b13ffa9a7 */ /* 0x0011e6000800003f */
[----:B------:R-:W-:-:S13]  /*5dc0*/  ISETP.NE.AND P1, PT, R10, 0x2, PT ;  /* 0x000000020a00780c */ /* 0x000fda0003f25270 */
[----:B0-----:R-:W-:Y:S05]  /*5dd0*/  @P1 BRA `(.L_x_118) ;  /* 0x0000000000041947 */ /* 0x001fea0003800000 */
[----:B------:R-:W-:Y:S01]  /*5de0*/  BPT.TRAP 0x1 ;  /* 0x000000040000795c */ /* 0x000fe20000300000 */
.L_x_118:
[----:B------:R-:W-:Y:S05]  /*5df0*/  @P0 BRA `(.L_x_119) ;  /* 0x0000000000040947 */ /* 0x000fea0003800000 */
[----:B------:R-:W-:Y:S01]  /*5e00*/  BPT.TRAP 0x1 ;  /* 0x000000040000795c */ /* 0x000fe20000300000 */
.L_x_119:
[----:B------:R-:W-:Y:S01]  /*5e10*/  R2UR UR5, R6 ;  /* 0x00000000060572ca */ /* 0x000fe200000e0000 */
[----:B------:R-:W-:Y:S01]  /*5e20*/  VIADD R20, R20, 0xffffffff ;  /* 0xffffffff14147836 */ /* 0x000fe20000000000 */
[----:B------:R-:W-:Y:S01]  /*5e30*/  R2UR UR17, R21 ;  /* 0x00000000151172ca */ /* 0x000fe200000e0000 */
[----:B------:R-:W-:Y:S01]  /*5e40*/  UIADD3 UR4, UP0, UR22, 0xf0, URZ ;  /* 0x000000f016047890 */ /* 0x000fe2000ff1e03f */
[----:B------:R-:W-:Y:S01]  /*5e50*/  R2UR UR9, R19 ;  /* 0x00000000130972ca */ /* 0x000fe200000e0000 */
[----:B------:R-:W-:Y:S01]  /*5e60*/  UIADD3 UR26, UP1, UR22, 0x1f0, URZ ;  /* 0x000001f0161a7890 */ /* 0x000fe2000ff3e03f */
[----:B------:R-:W-:Y:S01]  /*5e70*/  R2UR UR11, R17 ;  /* 0x00000000110b72ca */ /* 0x000fe200000e0000 */
[----:B------:R-:W-:Y:S01]  /*5e80*/  VIADD R6, R6, 0x1 ;  /* 0x0000000106067836 */ /* 0x000fe20000000000 */
[----:B------:R-:W-:Y:S01]  /*5e90*/  R2UR UR10, R18 ;  /* 0x00000000120a72ca */ /* 0x000fe200000e0000 */
[----:B------:R-:W-:Y:S01]  /*5ea0*/  UIADD3.X UR27, URZ, UR23, URZ, UP1, !UPT ;  /* 0x000000173f1b7290 */ /* 0x000fe20008ffe43f */
[----:B------:R-:W-:Y:S01]  /*5eb0*/  R2UR UR12, R5 ;  /* 0x00000000050c72ca */ /* 0x000fe200000e0000 */
[----:B------:R-:W-:Y:S01]  /*5ec0*/  UMOV UR6, 0x0 ;  /* 0x0000000000067882 */ /* 0x000fe20000000000 */
[----:B------:R-:W-:Y:S01]  /*5ed0*/  R2UR UR21, R16 ;  /* 0x00000000101572ca */ /* 0x000fe200000e0000 */
[----:B------:R-:W-:Y:S01]  /*5ee0*/  USHF.L.U32 UR5, UR5, 0xd, URZ ;  /* 0x0000000d05057899 */ /* 0x000fe2000800063f */
[----:B------:R-:W-:Y:S01]  /*5ef0*/  ISETP.GT.AND P3, PT, R20, 0x1, PT ;  /* 0x000000011400780c */ /* 0x000fe20003f64270 */
[----:B------:R-:W-:Y:S01]  /*5f00*/  UMOV UR7, 0x10000000 ;  /* 0x1000000000077882 */ /* 0x000fe20000000000 */
[----:B------:R-:W-:Y:S01]  /*5f10*/  ISETP.NE.AND P1, PT, R6, 0xe, PT ;  /* 0x0000000e0600780c */ /* 0x000fe20003f25270 */
[----:B------:R-:W-:Y:S01]  /*5f20*/  ULOP3.LUT UR8, UR5, 0x1000, UR15, 0xf8, !UPT ;  /* 0x0000100005087892 */ /* 0x000fe2000f8ef80f */
[----:B------:R-:W-:Y:S01]  /*5f30*/  VIADD R18, R18, 0x80 ;  /* 0x0000008012127836 */ /* 0x000fe20000000000 */
[----:B------:R-:W-:Y:S01]  /*5f40*/  UIADD3 UR16, UR17, 0x200, UR5 ;  /* 0x0000020011107890 */ /* 0x000fe2000fffe005 */
[----:B------:R-:W-:Y:S01]  /*5f50*/  SEL R11, RZ, 0x1, P1 ;  /* 0x00000001ff0b7807 */ /* 0x000fe20000800000 */
[----:B------:R-:W-:Y:S01]  /*5f60*/  UIADD3.X UR5, URZ, UR23, URZ, UP0, !UPT ;  /* 0x000000173f057290 */ /* 0x000fe200087fe43f */
[----:B------:R-:W-:Y:S01]  /*5f70*/  SEL R6, R6, RZ, P1 ;  /* 0x000000ff06067207 */ /* 0x000fe20000800000 */
[----:B------:R-:W-:Y:S01]  /*5f80*/  UIADD3 UR17, UR17, 0x1c200, UR8 ;  /* 0x0001c20011117890 */ /* 0x000fe2000fffe008 */
[----:B------:R-:W-:Y:S01]  /*5f90*/  LOP3.LUT R4, R4, R11, RZ, 0x3c, !PT ;  /* 0x0000000b04047212 */ /* 0x000fe200078e3cff */
[----:B------:R-:W-:Y:S01]  /*5fa0*/  UMOV UR25, 0x30000 ;  /* 0x0003000000197882 */ /* 0x000fe20000000000 */
[----:B------:R-:W-:-:S04]  /*5fb0*/  UMOV UR8, UR16 ;  /* 0x0000001000087c82 */ /* 0x000fc80008000000 */
[----:B------:R0:W-:Y:S02]  /*5fc0*/  UTMALDG.3D [UR8], [UR4], desc[UR6] ;  /* 0x00000608040075b4 */ /* 0x0001e40008011000 */
[----:B0-----:R-:W-:Y:S01]  /*5fd0*/  UMOV UR8, UR17 ;  /* 0x0000001100087c82 */ /* 0x001fe20008000000 */
[----:B------:R-:W-:Y:S02]  /*5fe0*/  UMOV UR11, UR21 ;  /* 0x00000015000b7c82 */ /* 0x000fe40008000000 */
[----:B------:R0:W-:Y:S02]  /*5ff0*/  UTMALDG.3D.MULTICAST [UR8], [UR26], UR25, desc[UR6] ;  /* 0x000006081a0073b4 */ /* 0x0001e40008011819 */
[----:B0-----:R-:W-:Y:S05]  /*6000*/  @P3 BRA `(.L_x_120) ;  /* 0xfffffffc00443947 */ /* 0x001fea000383ffff */
.L_x_116:
[----:B------:R-:W-:Y:S05]  /*6010*/  BSYNC B1 ;  /* 0x0000000000017941 */ /* 0x000fea0003800000 */
.L_x_115:
[----:B------:R-:W-:Y:S01]  /*6020*/  LOP3.LUT P5, RZ, R14, 0xff, RZ, 0xc0, !PT ;  /* 0x000000ff0eff7812 */ /* 0x000fe200078ac0ff */
[----:B------:R-:W-:Y:S01]  /*6030*/  VIADD R6, R15, UR13 ;  /* 0x0000000d0f067c36 */ /* 0x000fe20008000000 */
[----:B------:R-:W-:Y:S01]  /*6040*/  ULDC.64 UR4, c[0x0][0x650] ;  /* 0x0001940000047ab9 */ /* 0x000fe20000000a00 */
[----:B------:R-:W-:Y:S01]  /*6050*/  IMAD.U32 R11, RZ, RZ, UR13 ;  /* 0x0000000dff0b7e24 */ /* 0x000fe2000f8e00ff */
[----:B------:R-:W-:Y:S01]  /*6060*/  UISETP.GE.U32.AND UP0, UPT, UR13, 0xe, UPT ;  /* 0x0000000e0d00788c */ /* 0x000fe2000bf06070 */
[----:B------:R-:W-:Y:S01]  /*6070*/  BSSY B1, `(.L_x_121) ;  /* 0x000006c000017945 */ /* 0x000fe20003800000 */
[----:B------:R-:W-:Y:S02]  /*6080*/  SHF.R.U32.HI R4, RZ, 0x1, R6 ;  /* 0x00000001ff047819 */ /* 0x000fe40000011606 */
[----:B------:R-:W-:Y:S02]  /*6090*/  ISETP.GT.U32.AND P1, PT, R6, 0xd, PT ;  /* 0x0000000d0600780c */ /* 0x000fe40003f24070 */
[----:B------:R-:W-:-:S02]  /*60a0*/  PLOP3.LUT P3, PT, PT, PT, UP0, 0x80, 0x0 ;  /* 0x000000000000781c */ /* 0x000fc40003f6f008 */
[----:B------:R-:W-:Y:S01]  /*60b0*/  ISETP.LT.U32.AND P1, PT, R11, 0xe, P1 ;  /* 0x0000000e0b00780c */ /* 0x000fe20000f21070 */
[----:B------:R-:W0:Y:S01]  /*60c0*/  @P5 S2R R10, SR_CgaCtaId ;  /* 0x00000000000a5919 */ /* 0x000e220000008800 */
[----:B------:R-:W-:Y:S02]  /*60d0*/  @P5 MOV R5, 0x400 ;  /* 0x0000040000055802 */ /* 0x000fe40000000f00 */
[----:B------:R-:W-:Y:S02]  /*60e0*/  PRMT R14, RZ, 0x7610, R14 ;  /* 0x00007610ff0e7816 */ /* 0x000fe4000000000e */
[----:B0-----:R-:W-:Y:S01]  /*60f0*/  @P5 LEA R10, R10, R5, 0x18 ;  /* 0x000000050a0a5211 */ /* 0x001fe200078ec0ff */
[----:B------:R-:W-:-:S03]  /*6100*/  IMAD.WIDE.U32 R4, R4, -0x6db6db6d, RZ ;  /* 0x9249249304047825 */ /* 0x000fc600078e00ff */
[----:B------:R0:W-:Y:S01]  /*6110*/  @P5 SYNCS.ARRIVE.TRANS64.A1T0 RZ, [R10+URZ+0x118], RZ ;  /* 0x000118ff0aff59a7 */ /* 0x0001e2000810003f */
[----:B------:R-:W-:Y:S01]  /*6120*/  IADD3 R2, P5, R2, R8, RZ ;  /* 0x0000000802027210 */ /* 0x000fe20007fbe0ff */
[----:B------:R-:W-:Y:S01]  /*6130*/  IMAD.MOV.U32 R4, RZ, RZ, -0x1 ;  /* 0xffffffffff047424 */ /* 0x000fe200078e00ff */
[----:B------:R-:W-:Y:S02]  /*6140*/  SHF.R.U32.HI R11, RZ, 0x2, R5 ;  /* 0x00000002ff0b7819 */ /* 0x000fe40000011605 */
[----:B------:R-:W-:Y:S01]  /*6150*/  SEL R5, RZ, 0x1, !P1 ;  /* 0x00000001ff057807 */ /* 0x000fe20004800000 */
[----:B------:R-:W-:Y:S01]  /*6160*/  IMAD.X R3, R3, 0x1, R0, P5 ;  /* 0x0000000103037824 */ /* 0x000fe200028e0600 */
[----:B------:R-:W-:Y:S01]  /*6170*/  ISETP.GE.U32.AND P1, PT, R2, UR4, PT ;  /* 0x0000000402007c0c */ /* 0x000fe2000bf26070 */
[----:B------:R-:W-:Y:S01]  /*6180*/  IMAD R15, R11, -0xe, R6 ;  /* 0xfffffff20b0f7824 */ /* 0x000fe200078e0206 */
[----:B------:R-:W-:Y:S01]  /*6190*/  LOP3.LUT R12, R12, R5, RZ, 0x3c, !PT ;  /* 0x000000050c0c7212 */ /* 0x000fe200078e3cff */
[----:B------:R-:W-:Y:S01]  /*61a0*/  IMAD.MOV.U32 R6, RZ, RZ, -0x1 ;  /* 0xffffffffff067424 */ /* 0x000fe200078e00ff */
[----:B------:R-:W-:Y:S01]  /*61b0*/  ISETP.GE.U32.AND.EX P1, PT, R3, UR5, PT, P1 ;  /* 0x0000000503007c0c */ /* 0x000fe2000bf26110 */
[----:B------:R-:W-:Y:S01]  /*61c0*/  IMAD.MOV.U32 R5, RZ, RZ, -0x1 ;  /* 0xffffffffff057424 */ /* 0x000fe200078e00ff */
[----:B------:R-:W-:-:S02]  /*61d0*/  @P3 LOP3.LUT R12, R12, 0x1, R11, 0x78, !PT ;  /* 0x000000010c0c3812 */ /* 0x000fc400078e780b */
[----:B0-----:R-:W-:-:S09]  /*61e0*/  PRMT R10, RZ, 0x7610, R10 ;  /* 0x00007610ff0a7816 */ /* 0x001fd2000000000a */
[----:B------:R-:W-:Y:S05]  /*61f0*/  @P1 BRA `(.L_x_122) ;  /* 0x00000004004c1947 */ /* 0x000fea0003800000 */
[----:B------:R-:W0:Y:S01]  /*6200*/  S2R R17, SR_CTAID.X ;  /* 0x0000000000117919 */ /* 0x000e220000002500 */
[----:B------:R-:W-:Y:S01]  /*6210*/  ULDC.64 UR4, c[0x0][0x628] ;  /* 0x00018a0000047ab9 */ /* 0x000fe20000000a00 */
[----:B------:R-:W1:Y:S01]  /*6220*/  LDC R18, c[0x0][0x144] ;  /* 0x00005100ff127b82 */ /* 0x000e620000000800 */
[----:B------:R-:W-:Y:S01]  /*6230*/  ISETP.NE.U32.AND P1, PT, RZ, UR4, PT ;  /* 0x00000004ff007c0c */ /* 0x000fe2000bf25070 */
[----:B------:R-:W2:Y:S01]  /*6240*/  S2R R6, SR_CTAID.Y ;  /* 0x0000000000067919 */ /* 0x000ea20000002600 */
[----:B------:R-:W-:Y:S01]  /*6250*/  ULDC UR6, c[0x0][0x150] ;  /* 0x0000540000067ab9 */ /* 0x000fe20000000800 */
[----:B------:R-:W-:Y:S01]  /*6260*/  ULDC UR7, c[0x0][0x630] ;  /* 0x00018c0000077ab9 */ /* 0x000fe20000000800 */
[----:B------:R-:W-:Y:S01]  /*6270*/  ISETP.NE.AND.EX P1, PT, RZ, UR5, PT, P1 ;  /* 0x00000005ff007c0c */ /* 0x000fe2000bf25310 */
[----:B------:R-:W-:Y:S01]  /*6280*/  IMAD.MOV.U32 R4, RZ, RZ, R2 ;  /* 0x000000ffff047224 */ /* 0x000fe200078e0002 */
[----:B0-----:R-:W-:-:S05]  /*6290*/  I2FP.F32.U32 R5, R17 ;  /* 0x0000001100057245 */ /* 0x001fca0000201000 */
[----:B------:R-:W-:Y:S01]  /*62a0*/  FMUL R20, R5, UR6 ;  /* 0x0000000605147c20 */ /* 0x000fe20008400000 */
[----:B------:R-:W-:-:S05]  /*62b0*/  IMAD.MOV.U32 R5, RZ, RZ, R3 ;  /* 0x000000ffff057224 */ /* 0x000fca00078e0003 */
[----:B--2---:R-:W-:Y:S05]  /*62c0*/  @!P1 BRA `(.L_x_123) ;  /* 0x0000000000289947 */ /* 0x004fea0003800000 */
[----:B------:R-:W-:Y:S02]  /*62d0*/  ULDC UR6, c[0x0][0x634] ;  /* 0x00018d0000067ab9 */ /* 0x000fe40000000800 */
[----:B------:R-:W-:-:S05]  /*62e0*/  IADD3 R5, P1, R2, UR6, RZ ;  /* 0x0000000602057c10 */ /* 0x000fca000ff3e0ff */
[----:B------:R-:W-:-:S04]  /*62f0*/  IMAD.X R19, RZ, RZ, R3, P1 ;  /* 0x000000ffff137224 */ /* 0x000fc800008e0603 */
[----:B------:R-:W-:-:S04]  /*6300*/  IMAD.WIDE.U32 R10, R19, UR4, RZ ;  /* 0x00000004130a7c25 */ /* 0x000fc8000f8e00ff */
[----:B------:R-:W-:-:S04]  /*6310*/  IMAD.WIDE.U32 R10, P1, R5, UR5, R10 ;  /* 0x00000005050a7c25 */ /* 0x000fc8000f82000a */
[----:B------:R-:W-:-:S04]  /*6320*/  IMAD.WIDE.U32 R4, R5, UR4, RZ ;  /* 0x0000000405047c25 */ /* 0x000fc8000f8e00ff */
[----:B------:R-:W-:Y:S01]  /*6330*/  IMAD.MOV.U32 R4, RZ, RZ, R11 ;  /* 0x000000ffff047224 */ /* 0x000fe200078e000b */
[----:B------:R-:W-:Y:S01]  /*6340*/  IADD3 RZ, P3, R5, R10, RZ ;  /* 0x0000000a05ff7210 */ /* 0x000fe20007f7e0ff */
[----:B------:R-:W-:-:S04]  /*6350*/  IMAD.X R5, RZ, RZ, RZ, P1 ;  /* 0x000000ffff057224 */ /* 0x000fc800008e06ff */
[----:B------:R-:W-:-:S08]  /*6360*/  IMAD.WIDE.U32.X R4, R19, UR5, R4, P3 ;  /* 0x0000000513047c25 */ /* 0x000fd000098e0404 */
.L_x_123:
[--C-:B------:R-:W-:Y:S01]  /*6370*/  SHF.R.U64 R16, R4, UR7, R5.reuse ;  /* 0x0000000704107c19 */ /* 0x100fe20008001205 */
[----:B------:R-:W0:Y:S01]  /*6380*/  F2I.U32.TRUNC.NTZ R20, R20 ;  /* 0x0000001400147305 */ /* 0x000e22000020f000 */
[----:B------:R-:W-:Y:S01]  /*6390*/  SHF.R.U32.HI R4, RZ, UR7, R5 ;  /* 0x00000007ff047c19 */ /* 0x000fe20008011605 */
[----:B------:R-:W-:Y:S01]  /*63a0*/  ULDC.64 UR4, c[0x0][0x620] ;  /* 0x0001880000047ab9 */ /* 0x000fe20000000a00 */
[----:B------:R-:W-:Y:S01]  /*63b0*/  IADD3 R11, P1, RZ, -R16, RZ ;  /* 0x80000010ff0b7210 */ /* 0x000fe20007f3e0ff */
[----:B------:R-:W-:Y:S01]  /*63c0*/  ULDC.64 UR6, c[0x0][0x640] ;  /* 0x0001900000067ab9 */ /* 0x000fe20000000a00 */
[----:B------:R-:W2:Y:S03]  /*63d0*/  LDC R21, c[0x0][0x148] ;  /* 0x00005200ff157b82 */ /* 0x000ea60000000800 */
[----:B------:R-:W-:Y:S01]  /*63e0*/  IMAD.X R4, RZ, RZ, ~R4, P1 ;  /* 0x000000ffff047224 */ /* 0x000fe200008e0e04 */
[----:B------:R-:W-:-:S03]  /*63f0*/  ISETP.NE.U32.AND P1, PT, RZ, UR6, PT ;  /* 0x00000006ff007c0c */ /* 0x000fc6000bf25070 */
[----:B------:R-:W-:Y:S01]  /*6400*/  IMAD R10, R4, UR4, RZ ;  /* 0x00000004040a7c24 */ /* 0x000fe2000f8e02ff */
[----:B------:R-:W-:Y:S01]  /*6410*/  ISETP.NE.AND.EX P1, PT, RZ, UR7, PT, P1 ;  /* 0x00000007ff007c0c */ /* 0x000fe2000bf25310 */
[----:B------:R-:W-:Y:S01]  /*6420*/  IMAD.WIDE.U32 R4, R11, UR4, R2 ;  /* 0x000000040b047c25 */ /* 0x000fe2000f8e0002 */
[----:B------:R-:W-:-:S03]  /*6430*/  ULDC UR4, c[0x0][0x618] ;  /* 0x0001860000047ab9 */ /* 0x000fc60000000800 */
[----:B------:R-:W-:Y:S01]  /*6440*/  IMAD R11, R11, UR5, R10 ;  /* 0x000000050b0b7c24 */ /* 0x000fe2000f8e020a */
[----:B------:R-:W-:Y:S01]  /*6450*/  ULDC UR5, c[0x0][0x154] ;  /* 0x0000550000057ab9 */ /* 0x000fe20000000800 */
[----:B0-----:R-:W-:Y:S02]  /*6460*/  IMAD.MOV R10, RZ, RZ, -R20 ;  /* 0x000000ffff0a7224 */ /* 0x001fe400078e0a14 */
[----:B------:R-:W-:Y:S02]  /*6470*/  IMAD.IADD R5, R5, 0x1, R11 ;  /* 0x0000000105057824 */ /* 0x000fe400078e020b */
[----:B-1----:R-:W-:Y:S01]  /*6480*/  IMAD R17, R18, R10, R17 ;  /* 0x0000000a12117224 */ /* 0x002fe200078e0211 */
[----:B------:R-:W-:Y:S02]  /*6490*/  I2FP.F32.U32 R10, R6 ;  /* 0x00000006000a7245 */ /* 0x000fe40000201000 */
[--C-:B------:R-:W-:Y:S02]  /*64a0*/  SHF.R.U64 R18, R4, UR4, R5.reuse ;  /* 0x0000000404127c19 */ /* 0x100fe40008001205 */
[----:B------:R-:W-:Y:S01]  /*64b0*/  SHF.R.U32.HI R5, RZ, UR4, R5 ;  /* 0x00000004ff057c19 */ /* 0x000fe20008011605 */
[----:B------:R-:W-:Y:S01]  /*64c0*/  FMUL R10, R10, UR5 ;  /* 0x000000050a0a7c20 */ /* 0x000fe20008400000 */
[----:B------:R-:W-:-:S02]  /*64d0*/  ULDC UR4, c[0x0][0x608] ;  /* 0x0001820000047ab9 */ /* 0x000fc40000000800 */
[--C-:B------:R-:W-:Y:S01]  /*64e0*/  SHF.R.U64 R20, R18, UR4, R5.reuse ;  /* 0x0000000412147c19 */ /* 0x100fe20008001205 */
[----:B------:R0:W1:Y:S01]  /*64f0*/  F2I.U32.TRUNC.NTZ R22, R10 ;  /* 0x0000000a00167305 */ /* 0x000062000020f000 */
[----:B------:R-:W-:Y:S01]  /*6500*/  SHF.R.U32.HI R5, RZ, UR4, R5 ;  /* 0x00000004ff057c19 */ /* 0x000fe20008011605 */
[----:B------:R-:W-:-:S03]  /*6510*/  ULDC UR4, c[0x0][0x658] ;  /* 0x0001960000047ab9 */ /* 0x000fc60000000800 */
[--C-:B------:R-:W-:Y:S02]  /*6520*/  SHF.R.U64 R19, R20, UR4, R5.reuse ;  /* 0x0000000414137c19 */ /* 0x100fe40008001205 */
[----:B------:R-:W-:-:S03]  /*6530*/  SHF.R.U32.HI R23, RZ, UR4, R5 ;  /* 0x00000004ff177c19 */ /* 0x000fc60008011605 */
[----:B------:R-:W-:Y:S02]  /*6540*/  IMAD.MOV.U32 R4, RZ, RZ, R19 ;  /* 0x000000ffff047224 */ /* 0x000fe400078e0013 */
[----:B------:R-:W-:Y:S01]  /*6550*/  IMAD.MOV.U32 R5, RZ, RZ, R23 ;  /* 0x000000ffff057224 */ /* 0x000fe200078e0017 */
[----:B0-----:R-:W-:Y:S06]  /*6560*/  @!P1 BRA `(.L_x_124) ;  /* 0x0000000000289947 */ /* 0x001fec0003800000 */
        /* <DEDUP_REMOVED lines=10> */
.L_x_124:
[----:B------:R-:W-:Y:S01]  /*6610*/  ULDC UR4, c[0x0][0x648] ;  /* 0x0001920000047ab9 */ /* 0x000fe20000000800 */
[----:B-1----:R-:W-:Y:S01]  /*6620*/  IMAD.MOV R22, RZ, RZ, -R22 ;  /* 0x000000ffff167224 */ /* 0x002fe200078e0a16 */
[----:B------:R-:W-:Y:S01]  /*6630*/  SHF.R.U64 R5, R4, UR4, R5 ;  /* 0x0000000404057c19 */ /* 0x000fe20008001205 */
[----:B------:R-:W-:Y:S01]  /*6640*/  ULDC UR4, c[0x0][0x638] ;  /* 0x00018e0000047ab9 */ /* 0x000fe20000000800 */
[----:B------:R-:W-:Y:S01]  /*6650*/  LOP3.LUT R4, R20, UR19, RZ, 0xc0, !PT ;  /* 0x0000001314047c12 */ /* 0x000fe2000f8ec0ff */
[----:B--2---:R-:W-:Y:S01]  /*6660*/  @P4 IMAD R17, R21, R22, R6 ;  /* 0x0000001615114224 */ /* 0x004fe200078e0206 */
[----:B------:R-:W-:Y:S01]  /*6670*/  LOP3.LUT R18, R18, UR18, RZ, 0xc0, !PT ;  /* 0x0000001212127c12 */ /* 0x000fe2000f8ec0ff */
[----:B------:R-:W-:Y:S01]  /*6680*/  IMAD.MOV R6, RZ, RZ, -R5 ;  /* 0x000000ffff067224 */ /* 0x000fe200078e0a05 */
[----:B------:R-:W-:Y:S01]  /*6690*/  ULDC UR5, c[0x0][0x610] ;  /* 0x0001840000057ab9 */ /* 0x000fe20000000800 */
[----:B------:R-:W-:Y:S02]  /*66a0*/  IMAD R4, R5, UR20, R4 ;  /* 0x0000001405047c24 */ /* 0x000fe4000f8e0204 */
[----:B------:R-:W-:Y:S01]  /*66b0*/  IMAD R19, R6, UR4, R19 ;  /* 0x0000000406137c24 */ /* 0x000fe2000f8e0213 */
[----:B------:R-:W-:Y:S01]  /*66c0*/  ULDC UR4, c[0x0][0x600] ;  /* 0x0001800000047ab9 */ /* 0x000fe20000000800 */
[----:B------:R-:W-:-:S02]  /*66d0*/  IMAD R17, R4, UR5, R17 ;  /* 0x0000000504117c24 */ /* 0x000fc4000f8e0211 */
[----:B------:R-:W-:Y:S02]  /*66e0*/  IMAD R6, R19, UR4, R18 ;  /* 0x0000000413067c24 */ /* 0x000fe4000f8e0212 */
[----:B------:R-:W-:Y:S02]  /*66f0*/  IMAD.MOV.U32 R10, RZ, RZ, 0x1 ;  /* 0x00000001ff0a7424 */ /* 0x000fe400078e00ff */
[----:B------:R-:W-:Y:S01]  /*6700*/  IMAD.MOV.U32 R5, RZ, RZ, R16 ;  /* 0x000000ffff057224 */ /* 0x000fe200078e0010 */
[----:B------:R-:W-:Y:S02]  /*6710*/  SEL R4, R6, R17, !P4 ;  /* 0x0000001106047207 */ /* 0x000fe40006000000 */
[----:B------:R-:W-:-:S07]  /*6720*/  SEL R6, R17, R6, !P4 ;  /* 0x0000000611067207 */ /* 0x000fce0006000000 */
.L_x_122:
[----:B------:R-:W-:Y:S05]  /*6730*/  BSYNC B1 ;  /* 0x0000000000017941 */ /* 0x000fea0003800000 */
.L_x_121:
[----:B------:R-:W-:-:S13]  /*6740*/  LOP3.LUT P1, RZ, R10, 0xff, RZ, 0xc0, !PT ;  /* 0x000000ff0aff7812 */ /* 0x000fda000782c0ff */
[----:B------:R-:W-:Y:S05]  /*6750*/  @P1 BRA `(.L_x_125) ;  /* 0xfffffff4003c1947 */ /* 0x000fea000383ffff */
[----:B------:R-:W-:Y:S05]  /*6760*/  BSYNC B0 ;  /* 0x0000000000007941 */ /* 0x000fea0003800000 */
.L_x_113:
[----:B------:R-:W-:-:S03]  /*6770*/  UMOV UR4, 0xffffffff ;  /* 0xffffffff00047882 */ /* 0x000fc60000000000 */
[----:B------:R-:W-:Y:S05]  /*6780*/  BRA.DIV UR4, `(.L_x_126) ;  /* 0x0000000a04b47947 */ /* 0x000fea000b800000 */
[----:B------:R-:W-:-:S13]  /*6790*/  ELECT P0, URZ, PT ;  /* 0x00000000003f782f */ /* 0x000fda0003800000 */
.L_x_152:
[----:B------:R-:W-:Y:S04]  /*67a0*/  BSSY B0, `(.L_x_127) ;  /* 0x0000085000007945 */ /* 0x000fe80003800000 */
[----:B------:R-:W-:Y:S05]  /*67b0*/  @!P0 BRA `(.L_x_128) ;  /* 0x00000008000c8947 */ /* 0x000fea0003800000 */
[----:B------:R-:W-:-:S04]  /*67c0*/  LOP3.LUT R7, R7, 0x2, RZ, 0xfc, !PT ;  /* 0x0000000207077812 */ /* 0x000fc800078efcff */
[----:B------:R-:W-:-:S13]  /*67d0*/  ISETP.NE.AND P0, PT, R7, 0x3, PT ;  /* 0x000000030700780c */ /* 0x000fda0003f05270 */
[----:B------:R-:W-:Y:S05]  /*67e0*/  @!P0 BRA `(.L_x_129) ;  /* 0x0000000000048947 */ /* 0x000fea0003800000 */
[----:B------:R-:W-:Y:S01]  /*67f0*/  BPT.TRAP 0x1 ;  /* 0x000000040000795c */ /* 0x000fe20000300000 */
.L_x_129:
[----:B------:R-:W0:Y:S01]  /*6800*/  S2R R3, SR_CgaCtaId ;  /* 0x0000000000037919 */ /* 0x000e220000008800 */
[----:B------:R-:W-:Y:S02]  /*6810*/  MOV R0, 0x400 ;  /* 0x0000040000007802 */ /* 0x000fe40000000f00 */
[----:B------:R-:W-:Y:S02]  /*6820*/  SHF.L.U32 R2, R12, 0x1f, RZ ;  /* 0x0000001f0c027819 */ /* 0x000fe400000006ff */
[----:B0-----:R-:W-:-:S05]  /*6830*/  LEA R0, R3, R0, 0x18 ;  /* 0x0000000003007211 */ /* 0x001fca00078ec0ff */
[----:B------:R-:W-:-:S04]  /*6840*/  VIADD R0, R0, 0x70 ;  /* 0x0000007000007836 */ /* 0x000fc80000000000 */
[C---:B------:R-:W-:Y:S02]  /*6850*/  IMAD R5, R15.reuse, 0x8, R0 ;  /* 0x000000080f057824 */ /* 0x040fe400078e0200 */
[----:B------:R-:W-:Y:S02]  /*6860*/  VIADD R15, R15, 0x1 ;  /* 0x000000010f0f7836 */ /* 0x000fe40000000000 */
[----:B------:R-:W0:Y:S03]  /*6870*/  SYNCS.PHASECHK.TRANS64.TRYWAIT P0, [R5+URZ], R2 ;  /* 0x00000002050075a7 */ /* 0x000e26000800017f */
[----:B------:R-:W-:-:S04]  /*6880*/  ISETP.NE.AND P1, PT, R15, 0xe, PT ;  /* 0x0000000e0f00780c */ /* 0x000fc80003f25270 */
[----:B------:R-:W-:Y:S02]  /*6890*/  SEL R3, RZ, 0x1, P1 ;  /* 0x00000001ff037807 */ /* 0x000fe40000800000 */
[----:B------:R-:W-:Y:S02]  /*68a0*/  SEL R15, R15, RZ, P1 ;  /* 0x000000ff0f0f7207 */ /* 0x000fe40000800000 */
[----:B------:R-:W-:-:S03]  /*68b0*/  LOP3.LUT R12, R12, R3, RZ, 0x3c, !PT ;  /* 0x000000030c0c7212 */ /* 0x000fc600078e3cff */
[----:B------:R-:W-:Y:S01]  /*68c0*/  IMAD R7, R15, 0x8, R0 ;  /* 0x000000080f077824 */ /* 0x000fe200078e0200 */
[----:B------:R-:W-:Y:S01]  /*68d0*/  SHF.L.U32 R4, R12, 0x1f, RZ ;  /* 0x0000001f0c047819 */ /* 0x000fe200000006ff */
[----:B0-----:R-:W-:Y:S06]  /*68e0*/  @!P0 BRA `(.L_x_130) ;  /* 0x0000000800808947 */ /* 0x001fec0003800000 */
.L_x_153:
[----:B------:R-:W1:Y:S01]  /*68f0*/  SYNCS.PHASECHK.TRANS64.TRYWAIT P0, [R7+URZ], R4 ;  /* 0x00000004070075a7 */ /* 0x000e62000800017f */
[----:B0-----:R-:W-:-:S05]  /*6900*/  VIADD R2, R15, 0x1 ;  /* 0x000000010f027836 */ /* 0x001fca0000000000 */
[----:B------:R-:W-:-:S04]  /*6910*/  ISETP.NE.AND P1, PT, R2, 0xe, PT ;  /* 0x0000000e0200780c */ /* 0x000fc80003f25270 */
[----:B------:R-:W-:Y:S02]  /*6920*/  SEL R3, RZ, 0x1, P1 ;  /* 0x00000001ff037807 */ /* 0x000fe40000800000 */
[----:B------:R-:W-:Y:S02]  /*6930*/  SEL R9, R2, RZ, P1 ;  /* 0x000000ff02097207 */ /* 0x000fe40000800000 */
[----:B------:R-:W-:-:S03]  /*6940*/  LOP3.LUT R12, R12, R3, RZ, 0x3c, !PT ;  /* 0x000000030c0c7212 */ /* 0x000fc600078e3cff */
[----:B------:R-:W-:Y:S01]  /*6950*/  IMAD R6, R9, 0x8, R0 ;  /* 0x0000000809067824 */ /* 0x000fe200078e0200 */
[----:B------:R-:W-:Y:S01]  /*6960*/  SHF.L.U32 R5, R12, 0x1f, RZ ;  /* 0x0000001f0c057819 */ /* 0x000fe200000006ff */
[----:B-1----:R-:W-:Y:S06]  /*6970*/  @!P0 BRA `(.L_x_131) ;  /* 0x0000000800708947 */ /* 0x002fec0003800000 */
.L_x_154:
[----:B------:R-:W1:Y:S01]  /*6980*/  SYNCS.PHASECHK.TRANS64.TRYWAIT P0, [R6+URZ], R5 ;  /* 0x00000005060075a7 */ /* 0x000e62000800017f */
[----:B------:R-:W-:-:S05]  /*6990*/  VIADD R2, R9, 0x1 ;  /* 0x0000000109027836 */ /* 0x000fca0000000000 */
[----:B------:R-:W-:-:S04]  /*69a0*/  ISETP.NE.AND P1, PT, R2, 0xe, PT ;  /* 0x0000000e0200780c */ /* 0x000fc80003f25270 */
[----:B------:R-:W-:Y:S02]  /*69b0*/  SEL R3, RZ, 0x1, P1 ;  /* 0x00000001ff037807 */ /* 0x000fe40000800000 */
[----:B0-----:R-:W-:Y:S02]  /*69c0*/  SEL R7, R2, RZ, P1 ;  /* 0x000000ff02077207 */ /* 0x001fe40000800000 */
[----:B------:R-:W-:-:S03]  /*69d0*/  LOP3.LUT R12, R12, R3, RZ, 0x3c, !PT ;  /* 0x000000030c0c7212 */ /* 0x000fc600078e3cff */
[----:B------:R-:W-:Y:S01]  /*69e0*/  IMAD R9, R7, 0x8, R0 ;  /* 0x0000000807097824 */ /* 0x000fe200078e0200 */
[----:B------:R-:W-:Y:S01]  /*69f0*/  SHF.L.U32 R4, R12, 0x1f, RZ ;  /* 0x0000001f0c047819 */ /* 0x000fe200000006ff */
[----:B-1----:R-:W-:Y:S06]  /*6a00*/  @!P0 BRA `(.L_x_132) ;  /* 0x0000000800608947 */ /* 0x002fec0003800000 */
.L_x_155:
[----:B------:R-:W1:Y:S01]  /*6a10*/  SYNCS.PHASECHK.TRANS64.TRYWAIT P0, [R9+URZ], R4 ;  /* 0x00000004090075a7 */ /* 0x000e62000800017f */
[----:B------:R-:W-:-:S05]  /*6a20*/  VIADD R2, R7, 0x1 ;  /* 0x0000000107027836 */ /* 0x000fca0000000000 */
[----:B------:R-:W-:-:S04]  /*6a30*/  ISETP.NE.AND P1, PT, R2, 0xe, PT ;  /* 0x0000000e0200780c */ /* 0x000fc80003f25270 */
[----:B------:R-:W-:Y:S02]  /*6a40*/  SEL R3, RZ, 0x1, P1 ;  /* 0x00000001ff037807 */ /* 0x000fe40000800000 */
[----:B------:R-:W-:Y:S02]  /*6a50*/  SEL R7, R2, RZ, P1 ;  /* 0x000000ff02077207 */ /* 0x000fe40000800000 */
[----:B------:R-:W-:-:S03]  /*6a60*/  LOP3.LUT R12, R12, R3, RZ, 0x3c, !PT ;  /* 0x000000030c0c7212 */ /* 0x000fc600078e3cff */
[----:B0-----:R-:W-:Y:S01]  /*6a70*/  IMAD R6, R7, 0x8, R0 ;  /* 0x0000000807067824 */ /* 0x001fe200078e0200 */
[----:B------:R-:W-:Y:S01]  /*6a80*/  SHF.L.U32 R5, R12, 0x1f, RZ ;  /* 0x0000001f0c057819 */ /* 0x000fe200000006ff */
[----:B-1----:R-:W-:Y:S06]  /*6a90*/  @!P0 BRA `(.L_x_133) ;  /* 0x0000000800508947 */ /* 0x002fec0003800000 */
.L_x_156:
        /* <DEDUP_REMOVED lines=9> */
.L_x_157:
        /* <DEDUP_REMOVED lines=9> */
.L_x_158:
        /* <DEDUP_REMOVED lines=9> */
.L_x_159:
        /* <DEDUP_REMOVED lines=9> */
.L_x_160:
        /* <DEDUP_REMOVED lines=9> */
.L_x_161:
        /* <DEDUP_REMOVED lines=9> */
.L_x_162:
        /* <DEDUP_REMOVED lines=9> */
.L_x_163:
        /* <DEDUP_REMOVED lines=9> */
.L_x_164:
[----:B------:R-:W1:Y:S01]  /*6f20*/  SYNCS.PHASECHK.TRANS64.TRYWAIT P0, [R6+URZ], R5 ;  /* 0x00000005060075a7 */ /* 0x000e62000800017f */
[----:B------:R-:W-:-:S05]  /*6f30*/  VIADD R2, R7, 0x1 ;  /* 0x0000000107027836 */ /* 0x000fca0000000000 */
[----:B------:R-:W-:-:S04]  /*6f40*/  ISETP.NE.AND P1, PT, R2, 0xe, PT ;  /* 0x0000000e0200780c */ /* 0x000fc80003f25270 */
[----:B0-----:R-:W-:Y:S02]  /*6f50*/  SEL R4, RZ, 0x1, P1 ;  /* 0x00000001ff047807 */ /* 0x001fe40000800000 */
[----:B------:R-:W-:Y:S02]  /*6f60*/  SEL R3, R2, RZ, P1 ;  /* 0x000000ff02037207 */ /* 0x000fe40000800000 */
[----:B------:R-:W-:Y:S01]  /*6f70*/  LOP3.LUT R4, R11, R4, RZ, 0x3c, !PT ;  /* 0x000000040b047212 */ /* 0x000fe200078e3cff */
[----:B-1----:R-:W-:Y:S06]  /*6f80*/  @!P0 BRA `(.L_x_142) ;  /* 0x0000000400c88947 */ /* 0x002fec0003800000 */
.L_x_165:
[----:B------:R-:W-:Y:S01]  /*6f90*/  IMAD R3, R3, 0x8, R0 ;  /* 0x0000000803037824 */ /* 0x000fe200078e0200 */
[----:B------:R-:W-:-:S07]  /*6fa0*/  SHF.L.U32 R0, R4, 0x1f, RZ ;  /* 0x0000001f04007819 */ /* 0x000fce00000006ff */
.L_x_143:
[----:B-1----:R1:W2:Y:S02]  /*6fb0*/  SYNCS.PHASECHK.TRANS64.TRYWAIT P0, [R3+URZ], R0 ;  /* 0x00000000030075a7 */ /* 0x0022a4000800017f */
[----:B--2---:R-:W-:Y:S05]  /*6fc0*/  @!P0 NANOSLEEP.SYNCS 0x989680 ;  /* 0x009896800000895d */ /* 0x004fea0003900000 */
[----:B------:R-:W2:Y:S02]  /*6fd0*/  @!P0 SYNCS.PHASECHK.TRANS64 P0, [R3+URZ], R0 ;  /* 0x00000000030085a7 */ /* 0x000ea4000800007f */
[----:B--2---:R-:W-:Y:S05]  /*6fe0*/  @!P0 BRA `(.L_x_143) ;  /* 0xfffffffc00f08947 */ /* 0x004fea000383ffff */
.L_x_128:
[----:B------:R-:W-:Y:S05]  /*6ff0*/  BSYNC B0 ;  /* 0x0000000000007941 */ /* 0x000fea0003800000 */
.L_x_127:
[----:B------:R-:W-:Y:S05]  /*7000*/  EXIT ;  /* 0x000000000000794d */ /* 0x000fea0003800000 */
.L_x_20:
[----:B0-----:R-:W-:-:S04]  /*7010*/  IMAD.U32 R17, RZ, RZ, UR11 ;  /* 0x0000000bff117e24 */ /* 0x001fc8000f8e00ff */
[----:B------:R0:W1:Y:S03]  /*7020*/  SYNCS.PHASECHK.TRANS64.TRYWAIT P0, [R17+URZ+-0x8], R16 ;  /* 0xfffff810110075a7 */ /* 0x000066000800017f */
[----:B-1----:R-:W-:Y:S05]  /*7030*/  @!P0 NANOSLEEP.SYNCS 0x989680 ;  /* 0x009896800000895d */ /* 0x002fea0003900000 */
[----:B------:R-:W1:Y:S02]  /*7040*/  @!P0 SYNCS.PHASECHK.TRANS64 P0, [R17+URZ+-0x8], R16 ;  /* 0xfffff810110085a7 */ /* 0x000e64000800007f */
[----:B-1----:R-:W-:Y:S05]  /*7050*/  @!P0 BRA `(.L_x_20) ;  /* 0xfffffffc00ec8947 */ /* 0x002fea000383ffff */
[----:B------:R-:W-:Y:S05]  /*7060*/  BRA `(.L_x_144) ;  /* 0xffffffa800087947 */ /* 0x000fea000383ffff */
.L_x_25:
[----:B-1----:R-:W-:-:S04]  /*7070*/  IMAD.U32 R17, RZ, RZ, UR6 ;  /* 0x00000006ff117e24 */ /* 0x002fc8000f8e00ff */
[----:B------:R1:W4:Y:S03]  /*7080*/  SYNCS.PHASECHK.TRANS64.TRYWAIT P0, [R17+URZ], R16 ;  /* 0x00000010110075a7 */ /* 0x000326000800017f */
[----:B----4-:R-:W-:Y:S05]  /*7090*/  @!P0 NANOSLEEP.SYNCS 0x989680 ;  /* 0x009896800000895d */ /* 0x010fea0003900000 */
[----:B------:R-:W4:Y:S02]  /*70a0*/  @!P0 SYNCS.PHASECHK.TRANS64 P0, [R17+URZ], R16 ;  /* 0x00000010110085a7 */ /* 0x000f24000800007f */
[----:B----4-:R-:W-:Y:S05]  /*70b0*/  @!P0 BRA `(.L_x_25) ;  /* 0xfffffffc00ec8947 */ /* 0x010fea000383ffff */
[----:B------:R-:W-:Y:S05]  /*70c0*/  BRA `(.L_x_24) ;  /* 0xffffffa800b07947 */ /* 0x000fea000383ffff */
.L_x_31:
[----:B-1----:R-:W-:-:S04]  /*70d0*/  IMAD.U32 R19, RZ, RZ, UR16 ;  /* 0x00000010ff137e24 */ /* 0x002fc8000f8e00ff */
[----:B------:R1:W4:Y:S03]  /*70e0*/  SYNCS.PHASECHK.TRANS64.TRYWAIT P0, [R19+URZ], R18 ;  /* 0x00000012130075a7 */ /* 0x000326000800017f */
[----:B----4-:R-:W-:Y:S05]  /*70f0*/  @!P0 NANOSLEEP.SYNCS 0x989680 ;  /* 0x009896800000895d */ /* 0x010fea0003900000 */
[----:B------:R-:W4:Y:S02]  /*7100*/  @!P0 SYNCS.PHASECHK.TRANS64 P0, [R19+URZ], R18 ;  /* 0x00000012130085a7 */ /* 0x000f24000800007f */
[----:B----4-:R-:W-:Y:S05]  /*7110*/  @!P0 BRA `(.L_x_31) ;  /* 0xfffffffc00ec8947 */ /* 0x010fea000383ffff */
[----:B------:R-:W-:Y:S05]  /*7120*/  BRA `(.L_x_30) ;  /* 0xffffffb000347947 */ /* 0x000fea000383ffff */
.L_x_41:
[----:B0-----:R-:W-:-:S04]  /*7130*/  IMAD.U32 R17, RZ, RZ, UR11 ;  /* 0x0000000bff117e24 */ /* 0x001fc8000f8e00ff */
[----:B------:R0:W1:Y:S03]  /*7140*/  SYNCS.PHASECHK.TRANS64.TRYWAIT P0, [R17+URZ+0x8], R16 ;  /* 0x00000810110075a7 */ /* 0x000066000800017f */
[----:B-1----:R-:W-:Y:S05]  /*7150*/  @!P0 NANOSLEEP.SYNCS 0x989680 ;  /* 0x009896800000895d */ /* 0x002fea0003900000 */
[----:B------:R-:W1:Y:S02]  /*7160*/  @!P0 SYNCS.PHASECHK.TRANS64 P0, [R17+URZ+0x8], R16 ;  /* 0x00000810110085a7 */ /* 0x000e64000800007f */
[----:B-1----:R-:W-:Y:S05]  /*7170*/  @!P0 BRA `(.L_x_41) ;  /* 0xfffffffc00ec8947 */ /* 0x002fea000383ffff */
[----:B------:R-:W-:Y:S05]  /*7180*/  BRA `(.L_x_145) ;  /* 0xffffffb800bc7947 */ /* 0x000fea000383ffff */
.L_x_114:
[----:B------:R-:W-:Y:S01]  /*7190*/  BSSY B1, `(.L_x_146) ;  /* 0x0000006000017945 */ /* 0x000fe20003800000 */
[----:B------:R-:W-:-:S07]  /*71a0*/  IMAD.MOV.U32 R10, RZ, RZ, -0x1 ;  /* 0xffffffffff0a7424 */ /* 0x000fce00078e00ff */
[----:B------:R-:W-:Y:S05]  /*71b0*/  WARPSYNC.COLLECTIVE R10, `(.L_x_147) ;  /* 0x000000000a0c7348 */ /* 0x000fea0003c00000 */
[----:B------:R-:W-:Y:S02]  /*71c0*/  ELECT P1, UR62, PT ;  /* 0x00000000003e782f */ /* 0x000fe40003820000 */
[----:B------:R-:W-:Y:S01]  /*71d0*/  MOV R10, UR62 ;  /* 0x0000003e000a7c02 */ /* 0x000fe20008000f00 */
[----:B------:R-:W-:Y:S10]  /*71e0*/  ENDCOLLECTIVE ;  /* 0x000000000000791b */ /* 0x000ff40003800000 */
.L_x_147:
[----:B------:R-:W-:Y:S05]  /*71f0*/  BSYNC B1 ;  /* 0x0000000000017941 */ /* 0x000fea0003800000 */
.L_x_146:
[----:B------:R-:W-:Y:S05]  /*7200*/  BRA `(.L_x_148) ;  /* 0xffffffe8009c7947 */ /* 0x000fea000383ffff */
.L_x_117:
[----:B-1----:R1:W2:Y:S02]  /*7210*/  SYNCS.PHASECHK.TRANS64.TRYWAIT P1, [R19+URZ+0x70], R10 ;  /* 0x0000700a130075a7 */ /* 0x0022a4000802017f */
[----:B--2---:R-:W-:Y:S05]  /*7220*/  @!P1 NANOSLEEP.SYNCS 0x989680 ;  /* 0x009896800000995d */ /* 0x004fea0003900000 */
[----:B------:R-:W2:Y:S02]  /*7230*/  @!P1 SYNCS.PHASECHK.TRANS64 P1, [R19+URZ+0x70], R10 ;  /* 0x0000700a130095a7 */ /* 0x000ea4000802007f */
[----:B--2---:R-:W-:Y:S05]  /*7240*/  @!P1 BRA `(.L_x_117) ;  /* 0xfffffffc00f09947 */ /* 0x004fea000383ffff */
[----:B------:R-:W-:Y:S05]  /*7250*/  BRA `(.L_x_149) ;  /* 0xffffffe800d07947 */ /* 0x000fea000383ffff */
.L_x_126:
[----:B------:R-:W-:Y:S01]  /*7260*/  BSSY B0, `(.L_x_150) ;  /* 0x0000006000007945 */ /* 0x000fe20003800000 */
[----:B------:R-:W-:-:S07]  /*7270*/  IMAD.MOV.U32 R10, RZ, RZ, -0x1 ;  /* 0xffffffffff0a7424 */ /* 0x000fce00078e00ff */
[----:B------:R-:W-:Y:S05]  /*7280*/  WARPSYNC.COLLECTIVE R10, `(.L_x_151) ;  /* 0x000000000a0c7348 */ /* 0x000fea0003c00000 */
[----:B------:R-:W-:Y:S02]  /*7290*/  ELECT P1, UR62, PT ;  /* 0x00000000003e782f */ /* 0x000fe40003820000 */
[----:B------:R-:W-:Y:S01]  /*72a0*/  MOV R10, UR62 ;  /* 0x0000003e000a7c02 */ /* 0x000fe20008000f00 */
[----:B------:R-:W-:Y:S10]  /*72b0*/  ENDCOLLECTIVE ;  /* 0x000000000000791b */ /* 0x000ff40003800000 */
.L_x_151:
[----:B------:R-:W-:Y:S05]  /*72c0*/  BSYNC B0 ;  /* 0x0000000000007941 */ /* 0x000fea0003800000 */
.L_x_150:
[----:B------:R-:W-:Y:S01]  /*72d0*/  PLOP3.LUT P0, PT, P1, PT, PT, 0x80, 0x0 ;  /* 0x000000000000781c */ /* 0x000fe20000f0f070 */
[----:B------:R-:W-:-:S12]  /*72e0*/  BRA `(.L_x_152) ;  /* 0xfffffff4002c7947 */ /* 0x000fd8000383ffff */
.L_x_130:
[----:B0-----:R0:W1:Y:S02]  /*72f0*/  SYNCS.PHASECHK.TRANS64.TRYWAIT P0, [R5+URZ], R2 ;  /* 0x00000002050075a7 */ /* 0x001064000800017f */
[----:B-1----:R-:W-:Y:S05]  /*7300*/  @!P0 NANOSLEEP.SYNCS 0x989680 ;  /* 0x009896800000895d */ /* 0x002fea0003900000 */
[----:B------:R-:W1:Y:S02]  /*7310*/  @!P0 SYNCS.PHASECHK.TRANS64 P0, [R5+URZ], R2 ;  /* 0x00000002050085a7 */ /* 0x000e64000800007f */
[----:B-1----:R-:W-:Y:S05]  /*7320*/  @!P0 BRA `(.L_x_130) ;  /* 0xfffffffc00f08947 */ /* 0x002fea000383ffff */
[----:B------:R-:W-:Y:S05]  /*7330*/  BRA `(.L_x_153) ;  /* 0xfffffff4006c7947 */ /* 0x000fea000383ffff */
.L_x_131:
[----:B0-----:R0:W1:Y:S02]  /*7340*/  SYNCS.PHASECHK.TRANS64.TRYWAIT P0, [R7+URZ], R4 ;  /* 0x00000004070075a7 */ /* 0x001064000800017f */
[----:B-1----:R-:W-:Y:S05]  /*7350*/  @!P0 NANOSLEEP.SYNCS 0x989680 ;  /* 0x009896800000895d */ /* 0x002fea0003900000 */
[----:B------:R-:W1:Y:S02]  /*7360*/  @!P0 SYNCS.PHASECHK.TRANS64 P0, [R7+URZ], R4 ;  /* 0x00000004070085a7 */ /* 0x000e64000800007f */
[----:B-1----:R-:W-:Y:S05]  /*7370*/  @!P0 BRA `(.L_x_131) ;  /* 0xfffffffc00f08947 */ /* 0x002fea000383ffff */
[----:B------:R-:W-:Y:S05]  /*7380*/  BRA `(.L_x_154) ;  /* 0xfffffff4007c7947 */ /* 0x000fea000383ffff */
.L_x_132:
[----:B0-----:R0:W1:Y:S02]  /*7390*/  SYNCS.PHASECHK.TRANS64.TRYWAIT P0, [R6+URZ], R5 ;  /* 0x00000005060075a7 */ /* 0x001064000800017f */
[----:B-1----:R-:W-:Y:S05]  /*73a0*/  @!P0 NANOSLEEP.SYNCS 0x989680 ;  /* 0x009896800000895d */ /* 0x002fea0003900000 */
[----:B------:R-:W1:Y:S02]  /*73b0*/  @!P0 SYNCS.PHASECHK.TRANS64 P0, [R6+URZ], R5 ;  /* 0x00000005060085a7 */ /* 0x000e64000800007f */
[----:B-1----:R-:W-:Y:S05]  /*73c0*/  @!P0 BRA `(.L_x_132) ;  /* 0xfffffffc00f08947 */ /* 0x002fea000383ffff */
[----:B------:R-:W-:Y:S05]  /*73d0*/  BRA `(.L_x_155) ;  /* 0xfffffff4008c7947 */ /* 0x000fea000383ffff */
.L_x_133:
[----:B0-----:R0:W1:Y:S02]  /*73e0*/  SYNCS.PHASECHK.TRANS64.TRYWAIT P0, [R9+URZ], R4 ;  /* 0x00000004090075a7 */ /* 0x001064000800017f */
[----:B-1----:R-:W-:Y:S05]  /*73f0*/  @!P0 NANOSLEEP.SYNCS 0x989680 ;  /* 0x009896800000895d */ /* 0x002fea0003900000 */
[----:B------:R-:W1:Y:S02]  /*7400*/  @!P0 SYNCS.PHASECHK.TRANS64 P0, [R9+URZ], R4 ;  /* 0x00000004090085a7 */ /* 0x000e64000800007f */
[----:B-1----:R-:W-:Y:S05]  /*7410*/  @!P0 BRA `(.L_x_133) ;  /* 0xfffffffc00f08947 */ /* 0x002fea000383ffff */
[----:B------:R-:W-:Y:S05]  /*7420*/  BRA `(.L_x_156) ;  /* 0xfffffff4009c7947 */ /* 0x000fea000383ffff */
.L_x_134:
[----:B0-----:R0:W1:Y:S02]  /*7430*/  SYNCS.PHASECHK.TRANS64.TRYWAIT P0, [R6+URZ], R5 ;  /* 0x00000005060075a7 */ /* 0x001064000800017f */
[----:B-1----:R-:W-:Y:S05]  /*7440*/  @!P0 NANOSLEEP.SYNCS 0x989680 ;  /* 0x009896800000895d */ /* 0x002fea0003900000 */
[----:B------:R-:W1:Y:S02]  /*7450*/  @!P0 SYNCS.PHASECHK.TRANS64 P0, [R6+URZ], R5 ;  /* 0x00000005060085a7 */ /* 0x000e64000800007f */
[----:B-1----:R-:W-:Y:S05]  /*7460*/  @!P0 BRA `(.L_x_134) ;  /* 0xfffffffc00f08947 */ /* 0x002fea000383ffff */
[----:B------:R-:W-:Y:S05]  /*7470*/  BRA `(.L_x_157) ;  /* 0xfffffff400ac7947 */ /* 0x000fea000383ffff */
.L_x_135:
[----:B0-----:R0:W1:Y:S02]  /*7480*/  SYNCS.PHASECHK.TRANS64.TRYWAIT P0, [R9+URZ], R4 ;  /* 0x00000004090075a7 */ /* 0x001064000800017f */
[----:B-1----:R-:W-:Y:S05]  /*7490*/  @!P0 NANOSLEEP.SYNCS 0x989680 ;  /* 0x009896800000895d */ /* 0x002fea0003900000 */
[----:B------:R-:W1:Y:S02]  /*74a0*/  @!P0 SYNCS.PHASECHK.TRANS64 P0, [R9+URZ], R4 ;  /* 0x00000004090085a7 */ /* 0x000e64000800007f */
[----:B-1----:R-:W-:Y:S05]  /*74b0*/  @!P0 BRA `(.L_x_135) ;  /* 0xfffffffc00f08947 */ /* 0x002fea000383ffff */
[----:B------:R-:W-:Y:S05]  /*74c0*/  BRA `(.L_x_158) ;  /* 0xfffffff400bc7947 */ /* 0x000fea000383ffff */
.L_x_136:
[----:B0-----:R0:W1:Y:S02]  /*74d0*/  SYNCS.PHASECHK.TRANS64.TRYWAIT P0, [R6+URZ], R5 ;  /* 0x00000005060075a7 */ /* 0x001064000800017f */
[----:B-1----:R-:W-:Y:S05]  /*74e0*/  @!P0 NANOSLEEP.SYNCS 0x989680 ;  /* 0x009896800000895d */ /* 0x002fea0003900000 */
[----:B------:R-:W1:Y:S02]  /*74f0*/  @!P0 SYNCS.PHASECHK.TRANS64 P0, [R6+URZ], R5 ;  /* 0x00000005060085a7 */ /* 0x000e64000800007f */
[----:B-1----:R-:W-:Y:S05]  /*7500*/  @!P0 BRA `(.L_x_136) ;  /* 0xfffffffc00f08947 */ /* 0x002fea000383ffff */
[----:B------:R-:W-:Y:S05]  /*7510*/  BRA `(.L_x_159) ;  /* 0xfffffff400cc7947 */ /* 0x000fea000383ffff */
.L_x_137:
[----:B0-----:R0:W1:Y:S02]  /*7520*/  SYNCS.PHASECHK.TRANS64.TRYWAIT P0, [R9+URZ], R4 ;  /* 0x00000004090075a7 */ /* 0x001064000800017f */
[----:B-1----:R-:W-:Y:S05]  /*7530*/  @!P0 NANOSLEEP.SYNCS 0x989680 ;  /* 0x009896800000895d */ /* 0x002fea0003900000 */
[----:B------:R-:W1:Y:S02]  /*7540*/  @!P0 SYNCS.PHASECHK.TRANS64 P0, [R9+URZ], R4 ;  /* 0x00000004090085a7 */ /* 0x000e64000800007f */
[----:B-1----:R-:W-:Y:S05]  /*7550*/  @!P0 BRA `(.L_x_137) ;  /* 0xfffffffc00f08947 */ /* 0x002fea000383ffff */
[----:B------:R-:W-:Y:S05]  /*7560*/  BRA `(.L_x_160) ;  /* 0xfffffff400dc7947 */ /* 0x000fea000383ffff */
.L_x_138:
[----:B0-----:R0:W1:Y:S02]  /*7570*/  SYNCS.PHASECHK.TRANS64.TRYWAIT P0, [R6+URZ], R5 ;  /* 0x00000005060075a7 */ /* 0x001064000800017f */
[----:B-1----:R-:W-:Y:S05]  /*7580*/  @!P0 NANOSLEEP.SYNCS 0x989680 ;  /* 0x009896800000895d */ /* 0x002fea0003900000 */
[----:B------:R-:W1:Y:S02]  /*7590*/  @!P0 SYNCS.PHASECHK.TRANS64 P0, [R6+URZ], R5 ;  /* 0x00000005060085a7 */ /* 0x000e64000800007f */
[----:B-1----:R-:W-:Y:S05]  /*75a0*/  @!P0 BRA `(.L_x_138) ;  /* 0xfffffffc00f08947 */ /* 0x002fea000383ffff */
[----:B------:R-:W-:Y:S05]  /*75b0*/  BRA `(.L_x_161) ;  /* 0xfffffff400ec7947 */ /* 0x000fea000383ffff */
.L_x_139:
[----:B0-----:R0:W1:Y:S02]  /*75c0*/  SYNCS.PHASECHK.TRANS64.TRYWAIT P0, [R9+URZ], R4 ;  /* 0x00000004090075a7 */ /* 0x001064000800017f */
[----:B-1----:R-:W-:Y:S05]  /*75d0*/  @!P0 NANOSLEEP.SYNCS 0x989680 ;  /* 0x009896800000895d */ /* 0x002fea0003900000 */
[----:B------:R-:W1:Y:S02]  /*75e0*/  @!P0 SYNCS.PHASECHK.TRANS64 P0, [R9+URZ], R4 ;  /* 0x00000004090085a7 */ /* 0x000e64000800007f */
[----:B-1----:R-:W-:Y:S05]  /*75f0*/  @!P0 BRA `(.L_x_139) ;  /* 0xfffffffc00f08947 */ /* 0x002fea000383ffff */
[----:B------:R-:W-:Y:S05]  /*7600*/  BRA `(.L_x_162) ;  /* 0xfffffff400fc7947 */ /* 0x000fea000383ffff */
.L_x_140:
[----:B0-----:R0:W1:Y:S02]  /*7610*/  SYNCS.PHASECHK.TRANS64.TRYWAIT P0, [R6+URZ], R5 ;  /* 0x00000005060075a7 */ /* 0x001064000800017f */
[----:B-1----:R-:W-:Y:S05]  /*7620*/  @!P0 NANOSLEEP.SYNCS 0x989680 ;  /* 0x009896800000895d */ /* 0x002fea0003900000 */
[----:B------:R-:W1:Y:S02]  /*7630*/  @!P0 SYNCS.PHASECHK.TRANS64 P0, [R6+URZ], R5 ;  /* 0x00000005060085a7 */ /* 0x000e64000800007f */
[----:B-1----:R-:W-:Y:S05]  /*7640*/  @!P0 BRA `(.L_x_140) ;  /* 0xfffffffc00f08947 */ /* 0x002fea000383ffff */
[----:B------:R-:W-:Y:S05]  /*7650*/  BRA `(.L_x_163) ;  /* 0xfffffff8000c7947 */ /* 0x000fea000383ffff */
.L_x_141:
[----:B0-----:R0:W1:Y:S02]  /*7660*/  SYNCS.PHASECHK.TRANS64.TRYWAIT P0, [R9+URZ], R4 ;  /* 0x00000004090075a7 */ /* 0x001064000800017f */
[----:B-1----:R-:W-:Y:S05]  /*7670*/  @!P0 NANOSLEEP.SYNCS 0x989680 ;  /* 0x009896800000895d */ /* 0x002fea0003900000 */
[----:B------:R-:W1:Y:S02]  /*7680*/  @!P0 SYNCS.PHASECHK.TRANS64 P0, [R9+URZ], R4 ;  /* 0x00000004090085a7 */ /* 0x000e64000800007f */
[----:B-1----:R-:W-:Y:S05]  /*7690*/  @!P0 BRA `(.L_x_141) ;  /* 0xfffffffc00f08947 */ /* 0x002fea000383ffff */
[----:B------:R-:W-:Y:S05]  /*76a0*/  BRA `(.L_x_164) ;  /* 0xfffffff8001c7947 */ /* 0x000fea000383ffff */
.L_x_142:
[----:B0-----:R0:W1:Y:S02]  /*76b0*/  SYNCS.PHASECHK.TRANS64.TRYWAIT P0, [R6+URZ], R5 ;  /* 0x00000005060075a7 */ /* 0x001064000800017f */
[----:B-1----:R-:W-:Y:S05]  /*76c0*/  @!P0 NANOSLEEP.SYNCS 0x989680 ;  /* 0x009896800000895d */ /* 0x002fea0003900000 */
[----:B------:R-:W1:Y:S02]  /*76d0*/  @!P0 SYNCS.PHASECHK.TRANS64 P0, [R6+URZ], R5 ;  /* 0x00000005060085a7 */ /* 0x000e64000800007f */
[----:B-1----:R-:W-:Y:S05]  /*76e0*/  @!P0 BRA `(.L_x_142) ;  /* 0xfffffffc00f08947 */ /* 0x002fea000383ffff */
[----:B------:R-:W-:Y:S05]  /*76f0*/  BRA `(.L_x_165) ;  /* 0xfffffff800247947 */ /* 0x000fea000383ffff */
.L_x_166:
[----:B------:R-:W-:-:S00]  /*7700*/  BRA `(.L_x_166) ;  /* 0xfffffffc00fc7947 */ /* 0x000fc0000383ffff */
[----:B------:R-:W-:-:S00]  /*7710*/  NOP ;  /* 0x0000000000007918 */ /* 0x000fc00000000000 */
        /* <DEDUP_REMOVED lines=14> */
.L_x_167:


//--------------------- .nv.shared._ZN7cutlass13device_kernelINS_4gemm6kernel13GemmUniversalIN4cute5tupleIJiiiiEEENS1_10collective13CollectiveMmaINS1_37MainloopSm90TmaGmmaWarpSpecializedFP8ILi14ENS5_IJNS4_1CILi2EEENSA_ILi1EEESC_EEENS1_32KernelTmaWarpSpecializedPingpongEEENS5_IJNSA_ILi64EEESG_NSA_ILi128EEEEEENS_12float_e5m2_tENS5_IJlSC_lEEESJ_SK_NS4_8TiledMMAINS4_8MMA_AtomIJNS4_4SM904GMMA30MMA_64x64x32_F32E5M2E5M2_SS_TNILNSO_7ScaleInE1ELSQ_1EEEEEENS4_6LayoutINS5_IJSC_SC_SC_EEENS5_IJNSA_ILi0EEESV_SV_EEEEENS5_IJNS4_10UnderscoreESY_SY_EEEEENS4_13SM90_TMA_LOADENS4_14ComposedLayoutINS4_7SwizzleILi3ELi4ELi3EEENS4_18smem_ptr_flag_bitsILi8EEENST_INS5_IJNSA_ILi8EEESH_EEENS5_IJSH_SC_EEEEEEEvNS4_8identityENS4_23SM90_TMA_LOAD_MULTICASTES1B_vS1C_EENS_8epilogue10collective6detail29Sm90TmaWarpSpecializedAdapterINS1G_15DefaultEpilogueISJ_SK_SK_NS1F_6thread17LinearCombinationISJ_Li1EffLNS1K_9ScaleType4KindE0ELNS_15FloatRoundStyleE2ESJ_EENS1_15EpilogueDefaultEEEEEvvEEEEvNT_6ParamsE --------------------------
	.section	.nv.shared._ZN7cutlass13device_kernelINS_4gemm6kernel13GemmUniversalIN4cute5tupleIJiiiiEEENS1_10collective13CollectiveMmaINS1_37MainloopSm90TmaGmmaWarpSpecializedFP8ILi14ENS5_IJNS4_1CILi2EEENSA_ILi1EEESC_EEENS1_32KernelTmaWarpSpecializedPingpongEEENS5_IJNSA_ILi64EEESG_NSA_ILi128EEEEEENS_12float_e5m2_tENS5_IJlSC_lEEESJ_SK_NS4_8TiledMMAINS4_8MMA_AtomIJNS4_4SM904GMMA30MMA_64x64x32_F32E5M2E5M2_SS_TNILNSO_7ScaleInE1ELSQ_1EEEEEENS4_6LayoutINS5_IJSC_SC_SC_EEENS5_IJNSA_ILi0EEESV_SV_EEEEENS5_IJNS4_10UnderscoreESY_SY_EEEEENS4_13SM90_TMA_LOADENS4_14ComposedLayoutINS4_7SwizzleILi3ELi4ELi3EEENS4_18smem_ptr_flag_bitsILi8EEENST_INS5_IJNSA_ILi8EEESH_EEENS5_IJSH_SC_EEEEEEEvNS4_8identityENS4_23SM90_TMA_LOAD_MULTICASTES1B_vS1C_EENS_8epilogue10collective6detail29Sm90TmaWarpSpecializedAdapterINS1G_15DefaultEpilogueISJ_SK_SK_NS1F_6thread17LinearCombinationISJ_Li1EffLNS1K_9ScaleType4KindE0ELNS_15FloatRoundStyleE2ESJ_EENS1_15EpilogueDefaultEEEEEvvEEEEvNT_6ParamsE,"aw",@nobits
	.sectionflags	@""
	.align	16
	.zero		1024


//--------------------- .nv.shared.reserved.0     --------------------------
	.section	.nv.shared.reserved.0,"aw",@nobits
	.weak		__nv_reservedSMEM_offset_0_alias
	.size		__nv_reservedSMEM_offset_0_alias, 0, 0
	.other		__nv_reservedSMEM_offset_0_alias,@"STO_CUDA_RESERVED_SHARED STV_DEFAULT"
__nv_reservedSMEM_offset_0_alias:
	.zero		0


//--------------------- .nv.global                --------------------------
	.section	.nv.global,"aw",@nobits
.nv.global:
	.type		_ZN39_INTERNAL_246da86b_4_k_cu_76f71b86_48864cute1_E,@object
	.size		_ZN39_INTERNAL_246da86b_4_k_cu_76f71b86_48864cute1_E,(_ZN39_INTERNAL_246da86b_4_k_cu_76f71b86_48864cuda3std3__45__cpo6cbeginE - _ZN39_INTERNAL_246da86b_4_k_cu_76f71b86_48864cute1_E)
_ZN39_INTERNAL_246da86b_4_k_cu_76f71b86_48864cute1_E:
	.zero		1
	.type		_ZN39_INTERNAL_246da86b_4_k_cu_76f71b86_48864cuda3std3__45__cpo6cbeginE,@object
	.size		_ZN39_INTERNAL_246da86b_4_k_cu_76f71b86_48864cuda3std3__45__cpo6cbeginE,(_ZN39_INTERNAL_246da86b_4_k_cu_76f71b86_48864cuda3std3__48in_placeE - _ZN39_INTERNAL_246da86b_4_k_cu_76f71b86_48864cuda3std3__45__cpo6cbeginE)
_ZN39_INTERNAL_246da86b_4_k_cu_76f71b86_48864cuda3std3__45__cpo6cbeginE:
	.zero		1
	.type		_ZN39_INTERNAL_246da86b_4_k_cu_76f71b86_48864cuda3std3__48in_placeE,@object
	.size		_ZN39_INTERNAL_246da86b_4_k_cu_76f71b86_48864cuda3std3__48in_placeE,(_ZN39_INTERNAL_246da86b_4_k_cu_76f71b86_48864cuda3std6ranges3__45__cpo9iter_moveE - _ZN39_INTERNAL_246da86b_4_k_cu_76f71b86_48864cuda3std3__48in_placeE)
_ZN39_INTERNAL_246da86b_4_k_cu_76f71b86_48864cuda3std3__48in_placeE:
	.zero		1
	.type		_ZN39_INTERNAL_246da86b_4_k_cu_76f71b86_48864cuda3std6ranges3__45__cpo9iter_moveE,@object
	.size		_ZN39_INTERNAL_246da86b_4_k_cu_76f71b86_48864cuda3std6ranges3__45__cpo9iter_moveE,(_ZN39_INTERNAL_246da86b_4_k_cu_76f71b86_48864cuda3std3__45__cpo5beginE - _ZN39_INTERNAL_246da86b_4_k_cu_76f71b86_48864cuda3std6ranges3__45__cpo9iter_moveE)
_ZN39_INTERNAL_246da86b_4_k_cu_76f71b86_48864cuda3std6ranges3__45__cpo9iter_moveE:
	.zero		1
	.type		_ZN39_INTERNAL_246da86b_4_k_cu_76f71b86_48864cuda3std3__45__cpo5beginE,@object
	.size		_ZN39_INTERNAL_246da86b_4_k_cu_76f71b86_48864cuda3std3__45__cpo5beginE,(_ZN39_INTERNAL_246da86b_4_k_cu_76f71b86_48864cuda3std3__441_GLOBAL__N__246da86b_4_k_cu_76f71b86_48866ignoreE - _ZN39_INTERNAL_246da86b_4_k_cu_76f71b86_48864cuda3std3__45__cpo5beginE)
_ZN39_INTERNAL_246da86b_4_k_cu_76f71b86_48864cuda3std3__45__cpo5beginE:
	.zero		1
	.type		_ZN39_INTERNAL_246da86b_4_k_cu_76f71b86_48864cuda3std3__441_GLOBAL__N__246da86b_4_k_cu_76f71b86_48866ignoreE,@object
	.size		_ZN39_INTERNAL_246da86b_4_k_cu_76f71b86_48864cuda3std3__441_GLOBAL__N__246da86b_4_k_cu_76f71b86_48866ignoreE,(_ZN39_INTERNAL_246da86b_4_k_cu_76f71b86_48864cute7productE - _ZN39_INTERNAL_246da86b_4_k_cu_76f71b86_48864cuda3std3__441_GLOBAL__N__246da86b_4_k_cu_76f71b86_48866ignoreE)
_ZN39_INTERNAL_246da86b_4_k_cu_76f71b86_48864cuda3std3__441_GLOBAL__N__246da86b_4_k_cu_76f71b86_48866ignoreE:
	.zero		1
	.type		_ZN39_INTERNAL_246da86b_4_k_cu_76f71b86_48864cute7productE,@object
	.size		_ZN39_INTERNAL_246da86b_4_k_cu_76f71b86_48864cute7productE,(_ZN39_INTERNAL_246da86b_4_k_cu_76f71b86_48864cuda3std3__45__cpo3endE - _ZN39_INTERNAL_246da86b_4_k_cu_76f71b86_48864cute7productE)
_ZN39_INTERNAL_246da86b_4_k_cu_76f71b86_48864cute7productE:
	.zero		1
	.type		_ZN39_INTERNAL_246da86b_4_k_cu_76f71b86_48864cuda3std3__45__cpo3endE,@object
	.size		_ZN39_INTERNAL_246da86b_4_k_cu_76f71b86_48864cuda3std3__45__cpo3endE,(_ZN39_INTERNAL_246da86b_4_k_cu_76f71b86_48864cuda3std3__419piecewise_constructE - _ZN39_INTERNAL_246da86b_4_k_cu_76f71b86_48864cuda3std3__45__cpo3endE)
_ZN39_INTERNAL_246da86b_4_k_cu_76f71b86_48864cuda3std3__45__cpo3endE:
	.zero		1
	.type		_ZN39_INTERNAL_246da86b_4_k_cu_76f71b86_48864cuda3std3__419piecewise_constructE,@object
	.size		_ZN39_INTERNAL_246da86b_4_k_cu_76f71b86_48864cuda3std3__419piecewise_constructE,(_ZN39_INTERNAL_246da86b_4_k_cu_76f71b86_48864cuda3std3__45__cpo4cendE - _ZN39_INTERNAL_246da86b_4_k_cu_76f71b86_48864cuda3std3__419piecewise_constructE)
_ZN39_INTERNAL_246da86b_4_k_cu_76f71b86_48864cuda3std3__419piecewise_constructE:
	.zero		1
	.type		_ZN39_INTERNAL_246da86b_4_k_cu_76f71b86_48864cuda3std3__45__cpo4cendE,@object
	.size		_ZN39_INTERNAL_246da86b_4_k_cu_76f71b86_48864cuda3std3__45__cpo4cendE,(_ZN39_INTERNAL_246da86b_4_k_cu_76f71b86_48864cuda3std6ranges3__45__cpo4swapE - _ZN39_INTERNAL_246da86b_4_k_cu_76f71b86_48864cuda3std3__45__cpo4cendE)
_ZN39_INTERNAL_246da86b_4_k_cu_76f71b86_48864cuda3std3__45__cpo4cendE:
	.zero		1
	.type		_ZN39_INTERNAL_246da86b_4_k_cu_76f71b86_48864cuda3std6ranges3__45__cpo4swapE,@object
	.size		_ZN39_INTERNAL_246da86b_4_k_cu_76f71b86_48864cuda3std6ranges3__45__cpo4swapE,(.L_7 - _ZN39_INTERNAL_246da86b_4_k_cu_76f71b86_48864cuda3std6ranges3__45__cpo4swapE)
_ZN39_INTERNAL_246da86b_4_k_cu_76f71b86_48864cuda3std6ranges3__45__cpo4swapE:
	.zero		1
.L_7:


//--------------------- .nv.constant0._ZN7cutlass13device_kernelINS_4gemm6kernel13GemmUniversalIN4cute5tupleIJiiiiEEENS1_10collective13CollectiveMmaINS1_37MainloopSm90TmaGmmaWarpSpecializedFP8ILi14ENS5_IJNS4_1CILi2EEENSA_ILi1EEESC_EEENS1_32KernelTmaWarpSpecializedPingpongEEENS5_IJNSA_ILi64EEESG_NSA_ILi128EEEEEENS_12float_e5m2_tENS5_IJlSC_lEEESJ_SK_NS4_8TiledMMAINS4_8MMA_AtomIJNS4_4SM904GMMA30MMA_64x64x32_F32E5M2E5M2_SS_TNILNSO_7ScaleInE1ELSQ_1EEEEEENS4_6LayoutINS5_IJSC_SC_SC_EEENS5_IJNSA_ILi0EEESV_SV_EEEEENS5_IJNS4_10UnderscoreESY_SY_EEEEENS4_13SM90_TMA_LOADENS4_14ComposedLayoutINS4_7SwizzleILi3ELi4ELi3EEENS4_18smem_ptr_flag_bitsILi8EEENST_INS5_IJNSA_ILi8EEESH_EEENS5_IJSH_SC_EEEEEEEvNS4_8identityENS4_23SM90_TMA_LOAD_MULTICASTES1B_vS1C_EENS_8epilogue10collective6detail29Sm90TmaWarpSpecializedAdapterINS1G_15DefaultEpilogueISJ_SK_SK_NS1F_6thread17LinearCombinationISJ_Li1EffLNS1K_9ScaleType4KindE0ELNS_15FloatRoundStyleE2ESJ_EENS1_15EpilogueDefaultEEEEEvvEEEEvNT_6ParamsE --------------------------
	.section	.nv.constant0._ZN7cutlass13device_kernelINS_4gemm6kernel13GemmUniversalIN4cute5tupleIJiiiiEEENS1_10collective13CollectiveMmaINS1_37MainloopSm90TmaGmmaWarpSpecializedFP8ILi14ENS5_IJNS4_1CILi2EEENSA_ILi1EEESC_EEENS1_32KernelTmaWarpSpecializedPingpongEEENS5_IJNSA_ILi64EEESG_NSA_ILi128EEEEEENS_12float_e5m2_tENS5_IJlSC_lEEESJ_SK_NS4_8TiledMMAINS4_8MMA_AtomIJNS4_4SM904GMMA30MMA_64x64x32_F32E5M2E5M2_SS_TNILNSO_7ScaleInE1ELSQ_1EEEEEENS4_6LayoutINS5_IJSC_SC_SC_EEENS5_IJNSA_ILi0EEESV_SV_EEEEENS5_IJNS4_10UnderscoreESY_SY_EEEEENS4_13SM90_TMA_LOADENS4_14ComposedLayoutINS4_7SwizzleILi3ELi4ELi3EEENS4_18smem_ptr_flag_bitsILi8EEENST_INS5_IJNSA_ILi8EEESH_EEENS5_IJSH_SC_EEEEEEEvNS4_8identityENS4_23SM90_TMA_LOAD_MULTICASTES1B_vS1C_EENS_8epilogue10collective6detail29Sm90TmaWarpSpecializedAdapterINS1G_15DefaultEpilogueISJ_SK_SK_NS1F_6thread17LinearCombinationISJ_Li1EffLNS1K_9ScaleType4KindE0ELNS_15FloatRoundStyleE2ESJ_EENS1_15EpilogueDefaultEEEEEvvEEEEvNT_6ParamsE,"a",@progbits
	.sectionflags	@""
	.align	4
.nv.constant0._ZN7cutlass13device_kernelINS_4gemm6kernel13GemmUniversalIN4cute5tupleIJiiiiEEENS1_10collective13CollectiveMmaINS1_37MainloopSm90TmaGmmaWarpSpecializedFP8ILi14ENS5_IJNS4_1CILi2EEENSA_ILi1EEESC_EEENS1_32KernelTmaWarpSpecializedPingpongEEENS5_IJNSA_ILi64EEESG_NSA_ILi128EEEEEENS_12float_e5m2_tENS5_IJlSC_lEEESJ_SK_NS4_8TiledMMAINS4_8MMA_AtomIJNS4_4SM904GMMA30MMA_64x64x32_F32E5M2E5M2_SS_TNILNSO_7ScaleInE1ELSQ_1EEEEEENS4_6LayoutINS5_IJSC_SC_SC_EEENS5_IJNSA_ILi0EEESV_SV_EEEEENS5_IJNS4_10UnderscoreESY_SY_EEEEENS4_13SM90_TMA_LOADENS4_14ComposedLayoutINS4_7SwizzleILi3ELi4ELi3EEENS4_18smem_ptr_flag_bitsILi8EEENST_INS5_IJNSA_ILi8EEESH_EEENS5_IJSH_SC_EEEEEEEvNS4_8identityENS4_23SM90_TMA_LOAD_MULTICASTES1B_vS1C_EENS_8epilogue10collective6detail29Sm90TmaWarpSpecializedAdapterINS1G_15DefaultEpilogueISJ_SK_SK_NS1F_6thread17LinearCombinationISJ_Li1EffLNS1K_9ScaleType4KindE0ELNS_15FloatRoundStyleE2ESJ_EENS1_15EpilogueDefaultEEEEEvvEEEEvNT_6ParamsE:
	.zero		1664


//--------------------- SYMBOLS --------------------------

	.type		.nv.reservedSmem.offset0,@object
	.size		.nv.reservedSmem.offset0,0x4
